	.target	sm_90a

	.elftype	@"ET_EXEC"


//--------------------- .note.nv.tkinfo           --------------------------
	.section	.note.nv.tkinfo,"",@"SHT_NOTE"
	.sectionflags	@"SHF_NOTE_NV_TKINFO"
	.tkinfo
        /*0018*/ 	.word	0x00000002
        /*0030*/ 	.string	""
        /*0030*/ 	.string	"ptxas"
        /*0030*/ 	.string	"Cuda compilation tools, release 13.0, V13.0.88"
        /*0030*/ 	.string	"Build cuda_13.0.r13.0/compiler.36424714_0"
        /*0030*/ 	.string	"-v  -suppress-debug-info  -lineinfo  -arch sm_90a "



//--------------------- .note.nv.cuinfo           --------------------------
	.section	.note.nv.cuinfo,"",@"SHT_NOTE"
	.sectionflags	@"SHF_NOTE_NV_CUINFO"
        /*0018*/ 	.short	0x0002
        /*001a*/ 	.short	0x005a
        /*001c*/ 	.short	0x0082
	.zero		2


//--------------------- .nv.info                  --------------------------
	.section	.nv.info,"",@"SHT_CUDA_INFO"
	.align	4


	//----- nvinfo : EIATTR_REGCOUNT
	.align		4
        /*0000*/ 	.byte	0x04, 0x2f
        /*0002*/ 	.short	(.L_1 - .L_0)
	.align		4
.L_0:
        /*0004*/ 	.word	index@(gluon_wgmma)
        /*0008*/ 	.word	0x000000ff


	//----- nvinfo : EIATTR_FRAME_SIZE
	.align		4
.L_1:
        /*000c*/ 	.byte	0x04, 0x11
        /*000e*/ 	.short	(.L_3 - .L_2)
	.align		4
.L_2:
        /*0010*/ 	.word	index@(gluon_wgmma)
        /*0014*/ 	.word	0x00000200


	//----- nvinfo : EIATTR_MIN_STACK_SIZE
	.align		4
.L_3:
        /*0018*/ 	.byte	0x04, 0x12
        /*001a*/ 	.short	(.L_5 - .L_4)
	.align		4
.L_4:
        /*001c*/ 	.word	index@(gluon_wgmma)
        /*0020*/ 	.word	0x00000200
.L_5:


//--------------------- .nv.compat                --------------------------
	.section	.nv.compat,"",@"SHT_CUDA_COMPAT_INFO"
	.align	4
        /*0000*/ 	.byte	0x02, 0x09, 0x01, 0x00, 0x02, 0x02, 0x04, 0x00, 0x02, 0x05, 0x05, 0x00, 0x03, 0x07, 0x01, 0x01
        /*0010*/ 	.byte	0x02, 0x03, 0x03, 0x00, 0x02, 0x06, 0x01, 0x00, 0x04, 0x0b, 0x08, 0x00, 0x00, 0x00, 0x00, 0x00
        /*0020*/ 	.byte	0x00, 0x00, 0x00, 0x00


//--------------------- .nv.info.gluon_wgmma      --------------------------
	.section	.nv.info.gluon_wgmma,"",@"SHT_CUDA_INFO"
	.sectionflags	@""
	.align	4


	//----- nvinfo : EIATTR_CUDA_API_VERSION
	.align		4
        /*0000*/ 	.byte	0x04, 0x37
        /*0002*/ 	.short	(.L_7 - .L_6)
.L_6:
        /*0004*/ 	.word	0x00000082


	//----- nvinfo : EIATTR_KPARAM_INFO
	.align		4
.L_7:
        /*0008*/ 	.byte	0x04, 0x17
        /*000a*/ 	.short	(.L_9 - .L_8)
.L_8:
        /*000c*/ 	.word	0x00000000
        /*0010*/ 	.short	0x000a
        /*0012*/ 	.short	0x0048
        /*0014*/ 	.byte	0x00, 0xf4, 0x21, 0x00


	//----- nvinfo : EIATTR_KPARAM_INFO
	.align		4
.L_9:
        /*0018*/ 	.byte	0x04, 0x17
        /*001a*/ 	.short	(.L_11 - .L_10)
.L_10:
        /*001c*/ 	.word	0x00000000
        /*0020*/ 	.short	0x0009
        /*0022*/ 	.short	0x0040
        /*0024*/ 	.byte	0x00, 0xf4, 0x21, 0x00


	//----- nvinfo : EIATTR_KPARAM_INFO
	.align		4
.L_11:
        /*0028*/ 	.byte	0x04, 0x17
        /*002a*/ 	.short	(.L_13 - .L_12)
.L_12:
        /*002c*/ 	.word	0x00000000
        /*0030*/ 	.short	0x0008
        /*0032*/ 	.short	0x0038
        /*0034*/ 	.byte	0x00, 0xf0, 0x21, 0x00


	//----- nvinfo : EIATTR_KPARAM_INFO
	.align		4
.L_13:
        /*0038*/ 	.byte	0x04, 0x17
        /*003a*/ 	.short	(.L_15 - .L_14)
.L_14:
        /*003c*/ 	.word	0x00000000
        /*0040*/ 	.short	0x0007
        /*0042*/ 	.short	0x0030
        /*0044*/ 	.byte	0x00, 0xf0, 0x21, 0x00


	//----- nvinfo : EIATTR_KPARAM_INFO
	.align		4
.L_15:
        /*0048*/ 	.byte	0x04, 0x17
        /*004a*/ 	.short	(.L_17 - .L_16)
.L_16:
        /*004c*/ 	.word	0x00000000
        /*0050*/ 	.short	0x0006
        /*0052*/ 	.short	0x0028
        /*0054*/ 	.byte	0x00, 0xf0, 0x21, 0x00


	//----- nvinfo : EIATTR_KPARAM_INFO
	.align		4
.L_17:
        /*0058*/ 	.byte	0x04, 0x17
        /*005a*/ 	.short	(.L_19 - .L_18)
.L_18:
        /*005c*/ 	.word	0x00000000
        /*0060*/ 	.short	0x0005
        /*0062*/ 	.short	0x0020
        /*0064*/ 	.byte	0x00, 0xf0, 0x11, 0x00


	//----- nvinfo : EIATTR_KPARAM_INFO
	.align		4
.L_19:
        /*0068*/ 	.byte	0x04, 0x17
        /*006a*/ 	.short	(.L_21 - .L_20)
.L_20:
        /*006c*/ 	.word	0x00000000
        /*0070*/ 	.short	0x0004
        /*0072*/ 	.short	0x001c
        /*0074*/ 	.byte	0x00, 0xf0, 0x11, 0x00


	//----- nvinfo : EIATTR_KPARAM_INFO
	.align		4
.L_21:
        /*0078*/ 	.byte	0x04, 0x17
        /*007a*/ 	.short	(.L_23 - .L_22)
.L_22:
        /*007c*/ 	.word	0x00000000
        /*0080*/ 	.short	0x0003
        /*0082*/ 	.short	0x0018
        /*0084*/ 	.byte	0x00, 0xf0, 0x11, 0x00


	//----- nvinfo : EIATTR_KPARAM_INFO
	.align		4
.L_23:
        /*0088*/ 	.byte	0x04, 0x17
        /*008a*/ 	.short	(.L_25 - .L_24)
.L_24:
        /*008c*/ 	.word	0x00000000
        /*0090*/ 	.short	0x0002
        /*0092*/ 	.short	0x0010
        /*0094*/ 	.byte	0x00, 0xf4, 0x21, 0x00


	//----- nvinfo : EIATTR_KPARAM_INFO
	.align		4
.L_25:
        /*0098*/ 	.byte	0x04, 0x17
        /*009a*/ 	.short	(.L_27 - .L_26)
.L_26:
        /*009c*/ 	.word	0x00000000
        /*00a0*/ 	.short	0x0001
        /*00a2*/ 	.short	0x0008
        /*00a4*/ 	.byte	0x00, 0xf4, 0x21, 0x00


	//----- nvinfo : EIATTR_KPARAM_INFO
	.align		4
.L_27:
        /*00a8*/ 	.byte	0x04, 0x17
        /*00aa*/ 	.short	(.L_29 - .L_28)
.L_28:
        /*00ac*/ 	.word	0x00000000
        /*00b0*/ 	.short	0x0000
        /*00b2*/ 	.short	0x0000
        /*00b4*/ 	.byte	0x00, 0xf4, 0x21, 0x00


	//----- nvinfo : EIATTR_SPARSE_MMA_MASK
	.align		4
.L_29:
        /*00b8*/ 	.byte	0x03, 0x50
        /*00ba*/ 	.short	0x0000


	//----- nvinfo : EIATTR_MAXREG_COUNT
	.align		4
        /*00bc*/ 	.byte	0x03, 0x1b
        /*00be*/ 	.short	0x00ff


	//----- nvinfo : EIATTR_NUM_BARRIERS
	.align		4
        /*00c0*/ 	.byte	0x02, 0x4c
        /*00c2*/ 	.byte	0x01
	.zero		1


	//----- nvinfo : EIATTR_ANNOTATIONS
	.align		4
        /*00c4*/ 	.byte	0x04, 0x55
        /*00c6*/ 	.short	(.L_31 - .L_30)


	//   ....[0]....
.L_30:
        /*00c8*/ 	.word	0x00000001
        /*00cc*/ 	.byte	0xf0, 0x11, 0x00, 0x00, 0x01, 0x00, 0x00, 0x00, 0x30, 0x12, 0x00, 0x00, 0x01, 0x00, 0x00, 0x00
        /* <DEDUP_REMOVED lines=166> */
        /*0b3c*/ 	.byte	0xa0, 0x3f, 0x00, 0x00, 0x01, 0x00, 0x00, 0x00, 0xc0, 0x3f, 0x00, 0x00


	//----- nvinfo : EIATTR_MERCURY_ISA_VERSION
	.align		4
.L_31:
        /*0b48*/ 	.byte	0x03, 0x5f
        /*0b4a*/ 	.short	0x0101


	//----- nvinfo : EIATTR_INT_WARP_WIDE_INSTR_OFFSETS
	.align		4
        /*0b4c*/ 	.byte	0x04, 0x31
        /*0b4e*/ 	.short	(.L_33 - .L_32)


	//   ....[0]....
.L_32:
        /*0b50*/ 	.word	0x00001d10


	//   ....[1]....
        /*0b54*/ 	.word	0x00001da0


	//   ....[2]....
        /*0b58*/ 	.word	0x00002ad0


	//   ....[3]....
        /*0b5c*/ 	.word	0x00002ae0


	//   ....[4]....
        /*0b60*/ 	.word	0x00002af0


	//   ....[5]....
        /*0b64*/ 	.word	0x00002b00


	//   ....[6]....
        /*0b68*/ 	.word	0x00004b00


	//   ....[7]....
        /*0b6c*/ 	.word	0x00004b10


	//----- nvinfo : EIATTR_COOP_GROUP_MASK_REGIDS
	.align		4
.L_33:
        /*0b70*/ 	.byte	0x04, 0x29
        /*0b72*/ 	.short	(.L_35 - .L_34)


	//   ....[0]....
.L_34:
        /*0b74*/ 	.word	0xffffffff


	//   ....[1]....
        /*0b78*/ 	.word	0xffffffff


	//   ....[2]....
        /*0b7c*/ 	.word	0xffffffff


	//----- nvinfo : EIATTR_COOP_GROUP_INSTR_OFFSETS
	.align		4
.L_35:
        /*0b80*/ 	.byte	0x04, 0x28
        /*0b82*/ 	.short	(.L_37 - .L_36)


	//   ....[0]....
.L_36:
        /*0b84*/ 	.word	0x00000150


	//   ....[1]....
        /*0b88*/ 	.word	0x00000730


	//   ....[2]....
        /*0b8c*/ 	.word	0x00000d80


	//----- nvinfo : EIATTR_MBARRIER_INSTR_OFFSETS
	.align		4
.L_37:
        /*0b90*/ 	.byte	0x04, 0x39
        /*0b92*/ 	.short	(.L_39 - .L_38)


	//   ....[0]....
.L_38:
        /*0b94*/ 	.word	0x00001e40
        /*0b98*/ 	.word	0x000000ff
        /*0b9c*/ 	.word	0x0000c000
        /*0ba0*/ 	.short	0x0100
        /*0ba2*/ 	.byte	0x30
	.zero		1


	//   ....[1]....
        /*0ba4*/ 	.word	0x00002c10
        /*0ba8*/ 	.word	0x000000ff
        /*0bac*/ 	.word	0x0000c000
        /*0bb0*/ 	.short	0x010a
        /*0bb2*/ 	.byte	0x30
	.zero		1


	//   ....[2]....
        /*0bb4*/ 	.word	0x00003a70
        /*0bb8*/ 	.word	0x000000ff
        /*0bbc*/ 	.word	0x0000c000
        /*0bc0*/ 	.short	0x0108
        /*0bc2*/ 	.byte	0x30
	.zero		1


	//   ....[3]....
        /*0bc4*/ 	.word	0x00004ba0
        /*0bc8*/ 	.word	0x000000ff
        /*0bcc*/ 	.word	0x0000c000
        /*0bd0*/ 	.short	0x010a
        /*0bd2*/ 	.byte	0x30
	.zero		1


	//----- nvinfo : EIATTR_NUM_MBARRIERS
	.align		4
.L_39:
        /*0bd4*/ 	.byte	0x03, 0x38
        /*0bd6*/ 	.short	0x0001


	//----- nvinfo : EIATTR_EXIT_INSTR_OFFSETS
	.align		4
        /*0bd8*/ 	.byte	0x04, 0x1c
        /*0bda*/ 	.short	(.L_41 - .L_40)


	//   ....[0]....
.L_40:
        /*0bdc*/ 	.word	0x00004b90


	//----- nvinfo : EIATTR_REQNTID
	.align		4
.L_41:
        /*0be0*/ 	.byte	0x04, 0x10
        /*0be2*/ 	.short	(.L_43 - .L_42)
.L_42:
        /*0be4*/ 	.word	0x00000080
        /*0be8*/ 	.word	0x00000001
        /*0bec*/ 	.word	0x00000001


	//----- nvinfo : EIATTR_CRS_STACK_SIZE
	.align		4
.L_43:
        /*0bf0*/ 	.byte	0x04, 0x1e
        /*0bf2*/ 	.short	(.L_45 - .L_44)
.L_44:
        /*0bf4*/ 	.word	0x00000000


	//----- nvinfo : EIATTR_CBANK_PARAM_SIZE
	.align		4
.L_45:
        /*0bf8*/ 	.byte	0x03, 0x19
        /*0bfa*/ 	.short	0x0050


	//----- nvinfo : EIATTR_PARAM_CBANK
	.align		4
        /*0bfc*/ 	.byte	0x04, 0x0a
        /*0bfe*/ 	.short	(.L_47 - .L_46)
	.align		4
.L_46:
        /*0c00*/ 	.word	index@(.nv.constant0.gluon_wgmma)
        /*0c04*/ 	.short	0x0210
        /*0c06*/ 	.short	0x0050


	//----- nvinfo : EIATTR_SW_WAR
	.align		4
.L_47:
        /*0c08*/ 	.byte	0x04, 0x36
        /*0c0a*/ 	.short	(.L_49 - .L_48)
.L_48:
        /*0c0c*/ 	.word	0x00000008
.L_49:


//--------------------- .nv.callgraph             --------------------------
	.section	.nv.callgraph,"",@"SHT_CUDA_CALLGRAPH"
	.align	4
	.sectionentsize	8
	.align		4
        /*0000*/ 	.word	0x00000000
	.align		4
        /*0004*/ 	.word	0xffffffff
	.align		4
        /*0008*/ 	.word	0x00000000
	.align		4
        /*000c*/ 	.word	0xfffffffe
	.align		4
        /*0010*/ 	.word	0x00000000
	.align		4
        /*0014*/ 	.word	0xfffffffd
	.align		4
        /*0018*/ 	.word	0x00000000
	.align		4
        /*001c*/ 	.word	0xfffffffc


//--------------------- .text.gluon_wgmma         --------------------------
	.section	.text.gluon_wgmma,"ax",@progbits
	.align	128
        .global         gluon_wgmma
        .type           gluon_wgmma,@function
        .size           gluon_wgmma,(.L_x_52 - gluon_wgmma)
        .other          gluon_wgmma,@"STO_CUDA_ENTRY STV_DEFAULT"
gluon_wgmma:
.text.gluon_wgmma:
[----:B------:R-:W1:Y:S01]  /*0000*/  LDC R1, c[0x0][0x28] ;  /* 0x00000a00ff017b82 */ /* 0x000e620000000800 */
[----:B------:R-:W2:Y:S07]  /*0010*/  S2R R229, SR_TID.X ;  /* 0x0000000000e57919 */ /* 0x000eae0000002100 */
[----:B------:R-:W3:Y:S01]  /*0020*/  S2UR UR4, SR_CgaCtaId ;  /* 0x00000000000479c3 */ /* 0x000ee20000008800 */
[----:B------:R-:W-:Y:S01]  /*0030*/  UMOV UR48, 0x400 ;  /* 0x0000040000307882 */ /* 0x000fe20000000000 */
[----:B------:R-:W-:Y:S01]  /*0040*/  ULDC UR6, c[0x0][0xc] ;  /* 0x0000030000067ab9 */ /* 0x000fe20000000800 */
[----:B------:R-:W-:Y:S01]  /*0050*/  BSSY B0, `(.L_x_0) ;  /* 0x0000020000007945 */ /* 0x000fe20003800000 */
[----:B-1----:R-:W-:-:S04]  /*0060*/  VIADD R1, R1, 0xfffffe00 ;  /* 0xfffffe0001017836 */ /* 0x002fc80000000000 */
[----:B------:R-:W1:Y:S08]  /*0070*/  LDC R4, c[0x0][0x228] ;  /* 0x00008a00ff047b82 */ /* 0x000e700000000800 */
[----:B------:R-:W4:Y:S08]  /*0080*/  LDC R12, c[0x0][0x230] ;  /* 0x00008c00ff0c7b82 */ /* 0x000f300000000800 */
[----:B------:R-:W-:Y:S01]  /*0090*/  S2UR UR8, SR_CTAID.Y ;  /* 0x00000000000879c3 */ /* 0x000fe20000002600 */
[----:B---3--:R-:W-:-:S03]  /*00a0*/  ULEA UR48, UR4, UR48, 0x18 ;  /* 0x0000003004307291 */ /* 0x008fc6000f8ec03f */
[----:B------:R-:W-:Y:S01]  /*00b0*/  ULDC UR4, c[0x0][0x10] ;  /* 0x0000040000047ab9 */ /* 0x000fe20000000800 */
[----:B--2---:R-:W-:-:S03]  /*00c0*/  LOP3.LUT R228, R229, 0x7f, RZ, 0xc0, !PT ;  /* 0x0000007fe5e47812 */ /* 0x004fc600078ec0ff */
[----:B------:R-:W2:Y:S01]  /*00d0*/  S2UR UR5, SR_CTAID.Z ;  /* 0x00000000000579c3 */ /* 0x000ea20000002700 */
[----:B-1----:R-:W-:Y:S01]  /*00e0*/  VIADD R4, R4, 0xffffffff ;  /* 0xffffffff04047836 */ /* 0x002fe20000000000 */
[C---:B------:R-:W-:Y:S02]  /*00f0*/  ISETP.GE.U32.AND P0, PT, R228.reuse, 0x20, PT ;  /* 0x00000020e400780c */ /* 0x040fe40003f06070 */
[C---:B------:R-:W-:Y:S02]  /*0100*/  ISETP.NE.U32.AND P2, PT, R228.reuse, RZ, PT ;  /* 0x000000ffe400720c */ /* 0x040fe40003f45070 */
[----:B------:R-:W-:Y:S02]  /*0110*/  LEA R10, R228, UR48, 0x2 ;  /* 0x00000030e40a7c11 */ /* 0x000fe4000f8e10ff */
[----:B------:R-:W1:Y:S01]  /*0120*/  S2UR UR7, SR_CTAID.X ;  /* 0x00000000000779c3 */ /* 0x000e620000002500 */
[----:B----4-:R-:W-:-:S06]  /*0130*/  VIADD R11, R12, 0xffffffff ;  /* 0xffffffff0c0b7836 */ /* 0x010fcc0000000000 */
[----:B------:R3:W-:Y:S01]  /*0140*/  @!P0 STS [R10], RZ ;  /* 0x000000ff0a008388 */ /* 0x0007e20000000800 */
[----:B------:R-:W-:-:S03]  /*0150*/  NOP ;  /* 0x0000000000007918 */ /* 0x000fc60000000000 */
[----:B------:R3:W-:Y:S01]  /*0160*/  @!P2 STS [UR48+0x24], R4 ;  /* 0x00002404ff00a988 */ /* 0x0007e20008000830 */
[----:B--2---:R-:W-:-:S03]  /*0170*/  UIMAD UR4, UR5, UR4, UR8 ;  /* 0x00000004050472a4 */ /* 0x004fc6000f8e0208 */
[----:B------:R3:W-:Y:S01]  /*0180*/  @!P2 STS [UR48+0x20], R11 ;  /* 0x0000200bff00a988 */ /* 0x0007e20008000830 */
[----:B------:R-:W-:Y:S01]  /*0190*/  ULDC.64 UR8, c[0x0][0x250] ;  /* 0x0000940000087ab9 */ /* 0x000fe20000000a00 */
[----:B-1----:R-:W-:-:S04]  /*01a0*/  UIMAD UR4, UR4, UR6, UR7 ;  /* 0x00000006040472a4 */ /* 0x002fc8000f8e0207 */
[----:B------:R-:W-:-:S04]  /*01b0*/  UIMAD UR6, UR4, 0x180, URZ ;  /* 0x00000180040678a4 */ /* 0x000fc8000f8e023f */
[----:B------:R-:W-:-:S04]  /*01c0*/  UIADD3 UR61, UP0, UR6, UR8, URZ ;  /* 0x00000008063d7290 */ /* 0x000fc8000ff1e03f */
[----:B------:R-:W-:Y:S01]  /*01d0*/  ULEA.HI.X.SX32 UR60, UR6, UR9, 0x1, UP0 ;  /* 0x00000009063c7291 */ /* 0x000fe200080f0e3f */
[----:B---3--:R-:W-:Y:S11]  /*01e0*/  @P2 BRA `(.L_x_1) ;  /* 0x0000000000182947 */ /* 0x008ff60003800000 */
[----:B------:R-:W1:Y:S01]  /*01f0*/  LDS R0, [UR48+0x8] ;  /* 0x00000830ff007984 */ /* 0x000e620008000800 */
[----:B------:R-:W2:Y:S01]  /*0200*/  LDC.64 R6, c[0x0][0x210] ;  /* 0x00008400ff067b82 */ /* 0x000ea20000000a00 */
[----:B------:R-:W-:Y:S02]  /*0210*/  IMAD.MOV.U32 R3, RZ, RZ, 0x70 ;  /* 0x00000070ff037424 */ /* 0x000fe400078e00ff */
[----:B--2---:R2:W-:Y:S03]  /*0220*/  STS.64 [UR48], R6 ;  /* 0x00000006ff007988 */ /* 0x0045e60008000a30 */
[----:B-1----:R-:W-:-:S05]  /*0230*/  LOP3.LUT R0, R0, 0x10, R3, 0xd8, !PT ;  /* 0x0000001000007812 */ /* 0x002fca00078ed803 */
[----:B------:R2:W-:Y:S02]  /*0240*/  STS [UR48+0x8], R0 ;  /* 0x00000800ff007988 */ /* 0x0005e40008000830 */
.L_x_1:
[----:B------:R-:W-:Y:S05]  /*0250*/  BSYNC B0 ;  /* 0x0000000000007941 */ /* 0x000fea0003800000 */
.L_x_0:
[----:B------:R-:W-:Y:S04]  /*0260*/  BSSY B0, `(.L_x_2) ;  /* 0x000000a000007945 */ /* 0x000fe80003800000 */
[----:B------:R-:W-:Y:S05]  /*0270*/  @P2 BRA `(.L_x_3) ;  /* 0x0000000000202947 */ /* 0x000fea0003800000 */
[----:B--2---:R-:W1:Y:S01]  /*0280*/  LDS R0, [UR48+0x34] ;  /* 0x00003430ff007984 */ /* 0x004e620008000800 */
[----:B------:R-:W-:Y:S02]  /*0290*/  IMAD.MOV.U32 R3, RZ, RZ, 0x3f000000 ;  /* 0x3f000000ff037424 */ /* 0x000fe400078e00ff */
[----:B------:R-:W-:Y:S01]  /*02a0*/  @!P2 IMAD.MOV.U32 R2, RZ, RZ, 0xff ;  /* 0x000000ffff02a424 */ /* 0x000fe200078e00ff */
[----:B------:R-:W2:Y:S02]  /*02b0*/  @!P2 LDS R5, [UR48+0x38] ;  /* 0x00003830ff05a984 */ /* 0x000ea40008000800 */
[----:B-1----:R-:W-:Y:S02]  /*02c0*/  LOP3.LUT R0, R0, 0xff000000, R3, 0xb8, !PT ;  /* 0xff00000000007812 */ /* 0x002fe400078eb803 */
[----:B--2---:R-:W-:-:S03]  /*02d0*/  @!P2 LOP3.LUT R2, R5, 0xff, R2, 0xb8, !PT ;  /* 0x000000ff0502a812 */ /* 0x004fc600078eb802 */
[----:B------:R1:W-:Y:S04]  /*02e0*/  STS [UR48+0x34], R0 ;  /* 0x00003400ff007988 */ /* 0x0003e80008000830 */
[----:B------:R1:W-:Y:S02]  /*02f0*/  @!P2 STS [UR48+0x38], R2 ;  /* 0x00003802ff00a988 */ /* 0x0003e40008000830 */
.L_x_3:
[----:B------:R-:W-:Y:S05]  /*0300*/  BSYNC B0 ;  /* 0x0000000000007941 */ /* 0x000fea0003800000 */
.L_x_2:
[----:B------:R-:W-:Y:S04]  /*0310*/  BSSY B0, `(.L_x_4) ;  /* 0x000000e000007945 */ /* 0x000fe80003800000 */
[----:B------:R-:W-:Y:S05]  /*0320*/  @P2 BRA `(.L_x_5) ;  /* 0x0000000000302947 */ /* 0x000fea0003800000 */
[----:B-1----:R-:W1:Y:S01]  /*0330*/  LDS R2, [UR48+0x34] ;  /* 0x00003430ff027984 */ /* 0x002e620008000800 */
[----:B------:R-:W3:Y:S03]  /*0340*/  LDC.64 R8, c[0x0][0x238] ;  /* 0x00008e00ff087b82 */ /* 0x000ee60000000a00 */
[----:B--2---:R-:W2:Y:S01]  /*0350*/  LDS R0, [UR48+0x1c] ;  /* 0x00001c30ff007984 */ /* 0x004ea20008000800 */
[C---:B---3--:R-:W-:Y:S01]  /*0360*/  SHF.L.U64.HI R6, R8.reuse, 0x1, R9 ;  /* 0x0000000108067819 */ /* 0x048fe20000010209 */
[----:B------:R-:W-:-:S03]  /*0370*/  IMAD.SHL.U32 R3, R8, 0x2, RZ ;  /* 0x0000000208037824 */ /* 0x000fc600078e00ff */
[--C-:B------:R-:W-:Y:S02]  /*0380*/  SHF.R.U32.HI R5, RZ, 0x4, R6.reuse ;  /* 0x00000004ff057819 */ /* 0x100fe40000011606 */
[----:B------:R-:W-:-:S05]  /*0390*/  SHF.R.U64 R3, R3, 0x4, R6 ;  /* 0x0000000403037819 */ /* 0x000fca0000001206 */
[----:B------:R3:W-:Y:S01]  /*03a0*/  STS [UR48+0xc], R3 ;  /* 0x00000c03ff007988 */ /* 0x0007e20008000830 */
[----:B-1----:R-:W-:Y:S02]  /*03b0*/  LOP3.LUT R2, R2, 0x7, RZ, 0xb8, !PT ;  /* 0x0000000702027812 */ /* 0x002fe400078eb8ff */
[----:B--2---:R-:W-:-:S03]  /*03c0*/  LOP3.LUT R0, R0, 0xf, R5, 0xb8, !PT ;  /* 0x0000000f00007812 */ /* 0x004fc600078eb805 */
[----:B------:R3:W-:Y:S04]  /*03d0*/  STS [UR48+0x34], R2 ;  /* 0x00003402ff007988 */ /* 0x0007e80008000830 */
[----:B------:R3:W-:Y:S02]  /*03e0*/  STS [UR48+0x1c], R0 ;  /* 0x00001c00ff007988 */ /* 0x0007e40008000830 */
.L_x_5:
[----:B------:R-:W-:Y:S05]  /*03f0*/  BSYNC B0 ;  /* 0x0000000000007941 */ /* 0x000fea0003800000 */
.L_x_4:
[----:B------:R-:W-:Y:S04]  /*0400*/  BSSY B1, `(.L_x_6) ;  /* 0x000001b000017945 */ /* 0x000fe80003800000 */
[----:B------:R-:W-:Y:S01]  /*0410*/  BSSY B0, `(.L_x_7) ;  /* 0x0000016000007945 */ /* 0x000fe20003800000 */
[----:B-123--:R-:W-:-:S03]  /*0420*/  IMAD.MOV.U32 R0, RZ, RZ, RZ ;  /* 0x000000ffff007224 */ /* 0x00efc600078e00ff */
[----:B------:R-:W-:Y:S05]  /*0430*/  @P2 BRA `(.L_x_8) ;  /* 0x0000000000202947 */ /* 0x000fea0003800000 */
[----:B------:R-:W1:Y:S02]  /*0440*/  LDS R2, [UR48+0x34] ;  /* 0x00003430ff027984 */ /* 0x000e640008000800 */
[----:B-1----:R-:W-:-:S05]  /*0450*/  LOP3.LUT R2, R2, 0x38, RZ, 0xb8, !PT ;  /* 0x0000003802027812 */ /* 0x002fca00078eb8ff */
[----:B------:R1:W-:Y:S01]  /*0460*/  STS [UR48+0x34], R2 ;  /* 0x00003402ff007988 */ /* 0x0003e20008000830 */
[----:B------:R-:W-:Y:S05]  /*0470*/  @P2 BRA `(.L_x_9) ;  /* 0x0000000000202947 */ /* 0x000fea0003800000 */
[----:B-1----:R-:W1:Y:S01]  /*0480*/  LDS R2, [UR48+0x8] ;  /* 0x00000830ff027984 */ /* 0x002e620008000800 */
[----:B------:R-:W-:-:S05]  /*0490*/  IMAD.MOV.U32 R3, RZ, RZ, 0x780 ;  /* 0x00000780ff037424 */ /* 0x000fca00078e00ff */
[----:B-1----:R-:W-:-:S05]  /*04a0*/  LOP3.LUT R2, R2, 0x300, R3, 0xd8, !PT ;  /* 0x0000030002027812 */ /* 0x002fca00078ed803 */
[----:B------:R1:W-:Y:S02]  /*04b0*/  STS [UR48+0x8], R2 ;  /* 0x00000802ff007988 */ /* 0x0003e40008000830 */
.L_x_8:
[----:B------:R-:W-:Y:S05]  /*04c0*/  @P2 BRA `(.L_x_10) ;  /* 0x0000000000282947 */ /* 0x000fea0003800000 */
[----:B-1----:R-:W1:Y:S02]  /*04d0*/  LDS R2, [UR48+0x8] ;  /* 0x00000830ff027984 */ /* 0x002e640008000800 */
[----:B-1----:R-:W-:-:S05]  /*04e0*/  LOP3.LUT R2, R2, 0x1800, RZ, 0xb8, !PT ;  /* 0x0000180002027812 */ /* 0x002fca00078eb8ff */
[----:B------:R2:W-:Y:S02]  /*04f0*/  STS [UR48+0x8], R2 ;  /* 0x00000802ff007988 */ /* 0x0005e40008000830 */
.L_x_9:
[----:B------:R-:W-:Y:S05]  /*0500*/  @P2 BREAK B0 ;  /* 0x0000000000002942 */ /* 0x000fea0003800000 */
[----:B------:R-:W-:Y:S05]  /*0510*/  @P2 BRA `(.L_x_11) ;  /* 0x0000000000242947 */ /* 0x000fea0003800000 */
[----:B------:R-:W3:Y:S01]  /*0520*/  LDS R3, [UR48+0x8] ;  /* 0x00000830ff037984 */ /* 0x000ee20008000800 */
[----:B-12---:R-:W-:-:S05]  /*0530*/  IMAD.MOV.U32 R2, RZ, RZ, 0x6000 ;  /* 0x00006000ff027424 */ /* 0x006fca00078e00ff */
[----:B---3--:R-:W-:-:S04]  /*0540*/  LOP3.LUT R2, R3, 0x6000, R2, 0xd8, !PT ;  /* 0x0000600003027812 */ /* 0x008fc800078ed802 */
[----:B------:R-:W-:-:S05]  /*0550*/  LOP3.LUT R2, R2, 0x400000, RZ, 0xb8, !PT ;  /* 0x0040000002027812 */ /* 0x000fca00078eb8ff */
[----:B------:R2:W-:Y:S02]  /*0560*/  STS [UR48+0x8], R2 ;  /* 0x00000802ff007988 */ /* 0x0005e40008000830 */
.L_x_10:
[----:B------:R-:W-:Y:S05]  /*0570*/  BSYNC B0 ;  /* 0x0000000000007941 */ /* 0x000fea0003800000 */
.L_x_7:
[----:B-12---:R-:W1:Y:S02]  /*0580*/  @!P2 LDS R2, [UR48+0x8] ;  /* 0x00000830ff02a984 */ /* 0x006e640008000800 */
[----:B-1----:R-:W-:-:S05]  /*0590*/  @!P2 LOP3.LUT R2, R2, 0x8000, RZ, 0xb8, !PT ;  /* 0x000080000202a812 */ /* 0x002fca00078eb8ff */
[----:B------:R3:W-:Y:S02]  /*05a0*/  @!P2 STS [UR48+0x8], R2 ;  /* 0x00000802ff00a988 */ /* 0x0007e40008000830 */
.L_x_11:
[----:B------:R-:W-:Y:S05]  /*05b0*/  BSYNC B1 ;  /* 0x0000000000017941 */ /* 0x000fea0003800000 */
.L_x_6:
[----:B------:R-:W-:Y:S05]  /*05c0*/  WARPSYNC.ALL ;  /* 0x0000000000007948 */ /* 0x000fea0003800000 */
[----:B------:R-:W-:Y:S05]  /*05d0*/  @P0 BRA `(.L_x_12) ;  /* 0x0000000000300947 */ /* 0x000fea0003800000 */
[----:B-123--:R-:W1:Y:S01]  /*05e0*/  S2R R2, SR_LANEID ;  /* 0x0000000000027919 */ /* 0x00ee620000000000 */
[----:B------:R-:W-:Y:S05]  /*05f0*/  WARPSYNC.ALL ;  /* 0x0000000000007948 */ /* 0x000fea0003800000 */
[----:B-1----:R-:W-:-:S05]  /*0600*/  IMAD.SHL.U32 R5, R2, 0x4, RZ ;  /* 0x0000000402057824 */ /* 0x002fca00078e00ff */
[----:B------:R-:W1:Y:S01]  /*0610*/  LDS R7, [R5+UR48] ;  /* 0x0000003005077984 */ /* 0x000e620008000800 */
[----:B------:R-:W-:Y:S01]  /*0620*/  IADD3 R2, P1, R5, UR61, RZ ;  /* 0x0000003d05027c10 */ /* 0x000fe2000ff3e0ff */
[----:B------:R-:W-:-:S04]  /*0630*/  UMOV UR4, UR61 ;  /* 0x0000003d00047c82 */ /* 0x000fc80008000000 */
[----:B------:R-:W-:Y:S01]  /*0640*/  IMAD.X R3, RZ, RZ, UR60, P1 ;  /* 0x0000003cff037e24 */ /* 0x000fe200088e06ff */
[----:B------:R-:W-:-:S04]  /*0650*/  UMOV UR5, UR60 ;  /* 0x0000003c00057c82 */ /* 0x000fc80008000000 */
[----:B-1----:R4:W5:Y:S01]  /*0660*/  ATOMG.E.EXCH.STRONG.GPU PT, RZ, [R2], R7 ;  /* 0x0000000702ff73a8 */ /* 0x00296200041ee100 */
[----:B------:R-:W-:-:S04]  /*0670*/  DEPBAR {5,4,3,2,1,0} ;  /* 0x0000003f0000791a */ /* 0x000fc80000000000 */
[----:B------:R4:W-:Y:S01]  /*0680*/  UTMACCTL.IV [UR4] ;  /* 0x00000000040079b9 */ /* 0x0009e20008000000 */
[----:B------:R-:W-:Y:S01]  /*0690*/  NOP ;  /* 0x0000000000007918 */ /* 0x000fe20000000000 */
.L_x_12:
[----:B------:R-:W-:Y:S05]  /*06a0*/  @P0 BRA `(.L_x_13) ;  /* 0x00000000000c0947 */ /* 0x000fea0003800000 */
[----:B------:R0:W-:Y:S01]  /*06b0*/  UTMACMDFLUSH ;  /* 0x00000000000079b7 */ /* 0x0001e20000000000 */
[----:B------:R-:W-:Y:S05]  /*06c0*/  @P0 BRA `(.L_x_13) ;  /* 0x0000000000040947 */ /* 0x000fea0003800000 */
[----:B------:R-:W-:-:S04]  /*06d0*/  DEPBAR.LE SB0, 0x0 ;  /* 0x000080000000791a */ /* 0x000fc80000000000 */
.L_x_13:
[----:B------:R-:W-:Y:S05]  /*06e0*/  WARPSYNC.ALL ;  /* 0x0000000000007948 */ /* 0x000fea0003800000 */
[----:B-----5:R-:W-:Y:S06]  /*06f0*/  BAR.SYNC.DEFER_BLOCKING 0x0 ;  /* 0x0000000000007b1d */ /* 0x020fec0000010000 */
[----:B------:R-:W-:Y:S02]  /*0700*/  BSSY B1, `(.L_x_14) ;  /* 0x000000b000017945 */ /* 0x000fe40003800000 */
[----:B------:R-:W-:Y:S06]  /*0710*/  BAR.SYNC.DEFER_BLOCKING 0x0 ;  /* 0x0000000000007b1d */ /* 0x000fec0000010000 */
[----:B------:R1:W-:Y:S01]  /*0720*/  @!P0 STS [R10], RZ ;  /* 0x000000ff0a008388 */ /* 0x0003e20000000800 */
[----:B------:R-:W-:Y:S01]  /*0730*/  NOP ;  /* 0x0000000000007918 */ /* 0x000fe20000000000 */
[----:B------:R-:W-:Y:S05]  /*0740*/  @P2 BRA `(.L_x_15) ;  /* 0x0000000000182947 */ /* 0x000fea0003800000 */
[----:B-1234-:R-:W1:Y:S01]  /*0750*/  LDS R2, [UR48+0x8] ;  /* 0x00000830ff027984 */ /* 0x01ee620008000800 */
[----:B------:R-:W2:Y:S01]  /*0760*/  LDC.64 R6, c[0x0][0x218] ;  /* 0x00008600ff067b82 */ /* 0x000ea20000000a00 */
[----:B------:R-:W-:Y:S02]  /*0770*/  IMAD.MOV.U32 R3, RZ, RZ, 0x70 ;  /* 0x00000070ff037424 */ /* 0x000fe400078e00ff */
[----:B--2---:R2:W-:Y:S03]  /*0780*/  STS.64 [UR48], R6 ;  /* 0x00000006ff007988 */ /* 0x0045e60008000a30 */
[----:B-1----:R-:W-:-:S05]  /*0790*/  LOP3.LUT R2, R2, 0x10, R3, 0xd8, !PT ;  /* 0x0000001002027812 */ /* 0x002fca00078ed803 */
[----:B------:R2:W-:Y:S02]  /*07a0*/  STS [UR48+0x8], R2 ;  /* 0x00000802ff007988 */ /* 0x0005e40008000830 */
.L_x_15:
[----:B----4-:R-:W-:Y:S05]  /*07b0*/  BSYNC B1 ;  /* 0x0000000000017941 */ /* 0x010fea0003800000 */
.L_x_14:
[----:B------:R-:W-:Y:S04]  /*07c0*/  BSSY B2, `(.L_x_16) ;  /* 0x000000f000027945 */ /* 0x000fe80003800000 */
[----:B------:R-:W-:Y:S04]  /*07d0*/  BSSY B1, `(.L_x_17) ;  /* 0x000000c000017945 */ /* 0x000fe80003800000 */
[----:B------:R-:W-:Y:S05]  /*07e0*/  @P2 BRA `(.L_x_18) ;  /* 0x0000000000282947 */ /* 0x000fea0003800000 */
[----:B-123--:R-:W1:Y:S01]  /*07f0*/  LDS R2, [UR48+0x34] ;  /* 0x00003430ff027984 */ /* 0x00ee620008000800 */
[----:B------:R-:W-:Y:S01]  /*0800*/  IMAD.MOV.U32 R3, RZ, RZ, 0x3f000000 ;  /* 0x3f000000ff037424 */ /* 0x000fe200078e00ff */
[----:B------:R-:W-:Y:S05]  /*0810*/  @P2 BREAK B1 ;  /* 0x0000000000012942 */ /* 0x000fea0003800000 */
[----:B-1----:R-:W-:-:S05]  /*0820*/  LOP3.LUT R2, R2, 0xff000000, R3, 0xb8, !PT ;  /* 0xff00000002027812 */ /* 0x002fca00078eb803 */
[----:B------:R1:W-:Y:S01]  /*0830*/  STS [UR48+0x34], R2 ;  /* 0x00003402ff007988 */ /* 0x0003e20008000830 */
[----:B------:R-:W-:Y:S05]  /*0840*/  @P2 BRA `(.L_x_19) ;  /* 0x0000000000182947 */ /* 0x000fea0003800000 */
[----:B------:R-:W2:Y:S01]  /*0850*/  LDS R3, [UR48+0x38] ;  /* 0x00003830ff037984 */ /* 0x000ea20008000800 */
[----:B-1----:R-:W-:-:S05]  /*0860*/  IMAD.MOV.U32 R2, RZ, RZ, 0x7f ;  /* 0x0000007fff027424 */ /* 0x002fca00078e00ff */
[----:B--2---:R-:W-:-:S05]  /*0870*/  LOP3.LUT R2, R3, 0xff, R2, 0xb8, !PT ;  /* 0x000000ff03027812 */ /* 0x004fca00078eb802 */
[----:B------:R4:W-:Y:S02]  /*0880*/  STS [UR48+0x38], R2 ;  /* 0x00003802ff007988 */ /* 0x0009e40008000830 */
.L_x_18:
[----:B------:R-:W-:Y:S05]  /*0890*/  BSYNC B1 ;  /* 0x0000000000017941 */ /* 0x000fea0003800000 */
.L_x_17:
[----:B------:R1:W-:Y:S02]  /*08a0*/  @!P2 STS [UR48+0x20], R11 ;  /* 0x0000200bff00a988 */ /* 0x0003e40008000830 */
.L_x_19:
[----:B------:R-:W-:Y:S05]  /*08b0*/  BSYNC B2 ;  /* 0x0000000000027941 */ /* 0x000fea0003800000 */
.L_x_16:
[----:B------:R-:W-:Y:S05]  /*08c0*/  WARPSYNC.ALL ;  /* 0x0000000000007948 */ /* 0x000fea0003800000 */
[----:B------:R-:W5:Y:S01]  /*08d0*/  LDC R5, c[0x0][0x22c] ;  /* 0x00008b00ff057b82 */ /* 0x000f620000000800 */
[----:B------:R-:W-:Y:S01]  /*08e0*/  BSSY B2, `(.L_x_20) ;  /* 0x0000010000027945 */ /* 0x000fe20003800000 */
[----:B-----5:R-:W-:-:S05]  /*08f0*/  VIADD R5, R5, 0xffffffff ;  /* 0xffffffff05057836 */ /* 0x020fca0000000000 */
[----:B------:R1:W-:Y:S01]  /*0900*/  @!P2 STS [UR48+0x24], R5 ;  /* 0x00002405ff00a988 */ /* 0x0003e20008000830 */
[----:B------:R-:W-:Y:S05]  /*0910*/  @P2 BRA `(.L_x_21) ;  /* 0x0000000000302947 */ /* 0x000fea0003800000 */
[----:B------:R-:W5:Y:S01]  /*0920*/  LDS R3, [UR48+0x34] ;  /* 0x00003430ff037984 */ /* 0x000f620008000800 */
[----:B--2---:R-:W2:Y:S03]  /*0930*/  LDC.64 R6, c[0x0][0x240] ;  /* 0x00009000ff067b82 */ /* 0x004ea60000000a00 */
[----:B-1-34-:R-:W1:Y:S01]  /*0940*/  LDS R2, [UR48+0x1c] ;  /* 0x00001c30ff027984 */ /* 0x01ae620008000800 */
[C---:B--2---:R-:W-:Y:S01]  /*0950*/  SHF.L.U64.HI R7, R6.reuse, 0x1, R7 ;  /* 0x0000000106077819 */ /* 0x044fe20000010207 */
[----:B------:R-:W-:-:S03]  /*0960*/  IMAD.SHL.U32 R6, R6, 0x2, RZ ;  /* 0x0000000206067824 */ /* 0x000fc600078e00ff */
[--C-:B------:R-:W-:Y:S02]  /*0970*/  SHF.R.U32.HI R9, RZ, 0x4, R7.reuse ;  /* 0x00000004ff097819 */ /* 0x100fe40000011607 */
[----:B------:R-:W-:-:S05]  /*0980*/  SHF.R.U64 R6, R6, 0x4, R7 ;  /* 0x0000000406067819 */ /* 0x000fca0000001207 */
[----:B------:R2:W-:Y:S01]  /*0990*/  STS [UR48+0xc], R6 ;  /* 0x00000c06ff007988 */ /* 0x0005e20008000830 */
[----:B-----5:R-:W-:Y:S02]  /*09a0*/  LOP3.LUT R3, R3, 0x7, RZ, 0xb8, !PT ;  /* 0x0000000703037812 */ /* 0x020fe400078eb8ff */
[----:B-1----:R-:W-:-:S03]  /*09b0*/  LOP3.LUT R2, R2, 0xf, R9, 0xb8, !PT ;  /* 0x0000000f02027812 */ /* 0x002fc600078eb809 */
[----:B------:R2:W-:Y:S04]  /*09c0*/  STS [UR48+0x34], R3 ;  /* 0x00003403ff007988 */ /* 0x0005e80008000830 */
[----:B------:R2:W-:Y:S02]  /*09d0*/  STS [UR48+0x1c], R2 ;  /* 0x00001c02ff007988 */ /* 0x0005e40008000830 */
.L_x_21:
[----:B------:R-:W-:Y:S05]  /*09e0*/  BSYNC B2 ;  /* 0x0000000000027941 */ /* 0x000fea0003800000 */
.L_x_20:
[----:B------:R-:W-:Y:S04]  /*09f0*/  BSSY B3, `(.L_x_22) ;  /* 0x000001a000037945 */ /* 0x000fe80003800000 */
[----:B------:R-:W-:Y:S04]  /*0a00*/  BSSY B2, `(.L_x_23) ;  /* 0x0000015000027945 */ /* 0x000fe80003800000 */
[----:B------:R-:W-:Y:S05]  /*0a10*/  @P2 BRA `(.L_x_24) ;  /* 0x0000000000202947 */ /* 0x000fea0003800000 */
[----:B-1234-:R-:W1:Y:S02]  /*0a20*/  LDS R2, [UR48+0x34] ;  /* 0x00003430ff027984 */ /* 0x01ee640008000800 */
[----:B-1----:R-:W-:-:S05]  /*0a30*/  LOP3.LUT R2, R2, 0x38, RZ, 0xb8, !PT ;  /* 0x0000003802027812 */ /* 0x002fca00078eb8ff */
[----:B------:R1:W-:Y:S01]  /*0a40*/  STS [UR48+0x34], R2 ;  /* 0x00003402ff007988 */ /* 0x0003e20008000830 */
[----:B------:R-:W-:Y:S05]  /*0a50*/  @P2 BRA `(.L_x_25) ;  /* 0x0000000000202947 */ /* 0x000fea0003800000 */
[----:B-1----:R-:W1:Y:S01]  /*0a60*/  LDS R2, [UR48+0x8] ;  /* 0x00000830ff027984 */ /* 0x002e620008000800 */
[----:B------:R-:W-:-:S05]  /*0a70*/  IMAD.MOV.U32 R3, RZ, RZ, 0x780 ;  /* 0x00000780ff037424 */ /* 0x000fca00078e00ff */
[----:B-1----:R-:W-:-:S05]  /*0a80*/  LOP3.LUT R2, R2, 0x300, R3, 0xd8, !PT ;  /* 0x0000030002027812 */ /* 0x002fca00078ed803 */
[----:B------:R1:W-:Y:S02]  /*0a90*/  STS [UR48+0x8], R2 ;  /* 0x00000802ff007988 */ /* 0x0003e40008000830 */
.L_x_24:
[----:B------:R-:W-:Y:S05]  /*0aa0*/  @P2 BRA `(.L_x_26) ;  /* 0x0000000000282947 */ /* 0x000fea0003800000 */
[----:B-1234-:R-:W1:Y:S02]  /*0ab0*/  LDS R2, [UR48+0x8] ;  /* 0x00000830ff027984 */ /* 0x01ee640008000800 */
[----:B-1----:R-:W-:-:S05]  /*0ac0*/  LOP3.LUT R2, R2, 0x1800, RZ, 0xb8, !PT ;  /* 0x0000180002027812 */ /* 0x002fca00078eb8ff */
[----:B------:R2:W-:Y:S02]  /*0ad0*/  STS [UR48+0x8], R2 ;  /* 0x00000802ff007988 */ /* 0x0005e40008000830 */
.L_x_25:
[----:B------:R-:W-:Y:S05]  /*0ae0*/  @P2 BREAK B2 ;  /* 0x0000000000022942 */ /* 0x000fea0003800000 */
[----:B------:R-:W-:Y:S05]  /*0af0*/  @P2 BRA `(.L_x_27) ;  /* 0x0000000000242947 */ /* 0x000fea0003800000 */
[----:B-12---:R-:W1:Y:S01]  /*0b00*/  LDS R2, [UR48+0x8] ;  /* 0x00000830ff027984 */ /* 0x006e620008000800 */
[----:B------:R-:W-:-:S05]  /*0b10*/  IMAD.MOV.U32 R3, RZ, RZ, 0x6000 ;  /* 0x00006000ff037424 */ /* 0x000fca00078e00ff */
[----:B-1----:R-:W-:-:S04]  /*0b20*/  LOP3.LUT R2, R2, 0x6000, R3, 0xd8, !PT ;  /* 0x0000600002027812 */ /* 0x002fc800078ed803 */
[----:B------:R-:W-:-:S05]  /*0b30*/  LOP3.LUT R2, R2, 0x400000, RZ, 0xb8, !PT ;  /* 0x0040000002027812 */ /* 0x000fca00078eb8ff */
[----:B------:R1:W-:Y:S02]  /*0b40*/  STS [UR48+0x8], R2 ;  /* 0x00000802ff007988 */ /* 0x0003e40008000830 */
.L_x_26:
[----:B------:R-:W-:Y:S05]  /*0b50*/  BSYNC B2 ;  /* 0x0000000000027941 */ /* 0x000fea0003800000 */
.L_x_23:
[----:B-1234-:R-:W1:Y:S02]  /*0b60*/  @!P2 LDS R2, [UR48+0x8] ;  /* 0x00000830ff02a984 */ /* 0x01ee640008000800 */
[----:B-1----:R-:W-:-:S05]  /*0b70*/  @!P2 LOP3.LUT R2, R2, 0x8000, RZ, 0xb8, !PT ;  /* 0x000080000202a812 */ /* 0x002fca00078eb8ff */
[----:B------:R3:W-:Y:S02]  /*0b80*/  @!P2 STS [UR48+0x8], R2 ;  /* 0x00000802ff00a988 */ /* 0x0007e40008000830 */
.L_x_27:
[----:B------:R-:W-:Y:S05]  /*0b90*/  BSYNC B3 ;  /* 0x0000000000037941 */ /* 0x000fea0003800000 */
.L_x_22:
[----:B------:R-:W-:Y:S05]  /*0ba0*/  WARPSYNC.ALL ;  /* 0x0000000000007948 */ /* 0x000fea0003800000 */
[----:B------:R-:W-:-:S04]  /*0bb0*/  UIADD3 UR4, UR6, 0x80, URZ ;  /* 0x0000008006047890 */ /* 0x000fc8000fffe03f */
[----:B------:R-:W-:-:S04]  /*0bc0*/  UIADD3 UR5, UP0, UR4, UR8, URZ ;  /* 0x0000000804057290 */ /* 0x000fc8000ff1e03f */
[----:B------:R-:W-:Y:S02]  /*0bd0*/  ULEA.HI.X.SX32 UR4, UR4, UR9, 0x1, UP0 ;  /* 0x0000000904047291 */ /* 0x000fe400080f0e3f */
[----:B------:R-:W-:-:S04]  /*0be0*/  IMAD.U32 R17, RZ, RZ, UR5 ;  /* 0x00000005ff117e24 */ /* 0x000fc8000f8e00ff */
[----:B------:R-:W-:Y:S01]  /*0bf0*/  IMAD.U32 R16, RZ, RZ, UR4 ;  /* 0x00000004ff107e24 */ /* 0x000fe2000f8e00ff */
[----:B------:R-:W-:Y:S06]  /*0c00*/  @P0 BRA `(.L_x_28) ;  /* 0x0000000000380947 */ /* 0x000fec0003800000 */
[----:B-123--:R-:W1:Y:S01]  /*0c10*/  S2R R2, SR_LANEID ;  /* 0x0000000000027919 */ /* 0x00ee620000000000 */
[----:B------:R-:W-:Y:S02]  /*0c20*/  R2UR UR5, R17 ;  /* 0x00000000110572ca */ /* 0x000fe400000e0000 */
[----:B------:R-:W-:Y:S01]  /*0c30*/  R2UR UR4, R16 ;  /* 0x00000000100472ca */ /* 0x000fe200000e0000 */
[----:B-1----:R-:W-:-:S05]  /*0c40*/  IMAD.SHL.U32 R6, R2, 0x4, RZ ;  /* 0x0000000402067824 */ /* 0x002fca00078e00ff */
[----:B------:R-:W1:Y:S05]  /*0c50*/  LDS R7, [R6+UR48] ;  /* 0x0000003006077984 */ /* 0x000e6a0008000800 */
[----:B------:R-:W-:-:S05]  /*0c60*/  IADD3 R2, P1, R6, UR5, RZ ;  /* 0x0000000506027c10 */ /* 0x000fca000ff3e0ff */
[----:B------:R-:W-:Y:S01]  /*0c70*/  IMAD.X R3, RZ, RZ, UR4, P1 ;  /* 0x00000004ff037e24 */ /* 0x000fe200088e06ff */
[----:B------:R-:W-:Y:S05]  /*0c80*/  WARPSYNC.ALL ;  /* 0x0000000000007948 */ /* 0x000fea0003800000 */
[----:B------:R-:W-:Y:S02]  /*0c90*/  R2UR UR5, R16 ;  /* 0x00000000100572ca */ /* 0x000fe400000e0000 */
[----:B------:R-:W-:Y:S01]  /*0ca0*/  R2UR UR4, R17 ;  /* 0x00000000110472ca */ /* 0x000fe200000e0000 */
[----:B-1----:R4:W5:Y:S01]  /*0cb0*/  ATOMG.E.EXCH.STRONG.GPU PT, RZ, [R2], R7 ;  /* 0x0000000702ff73a8 */ /* 0x00296200041ee100 */
[----:B------:R-:W-:-:S11]  /*0cc0*/  DEPBAR {5,4,3,2,1,0} ;  /* 0x0000003f0000791a */ /* 0x000fd60000000000 */
[----:B------:R4:W-:Y:S01]  /*0cd0*/  UTMACCTL.IV [UR4] ;  /* 0x00000000040079b9 */ /* 0x0009e20008000000 */
[----:B------:R-:W-:Y:S01]  /*0ce0*/  NOP ;  /* 0x0000000000007918 */ /* 0x000fe20000000000 */
.L_x_28:
[----:B------:R-:W-:Y:S05]  /*0cf0*/  @P0 BRA `(.L_x_29) ;  /* 0x00000000000c0947 */ /* 0x000fea0003800000 */
[----:B------:R0:W-:Y:S01]  /*0d00*/  UTMACMDFLUSH ;  /* 0x00000000000079b7 */ /* 0x0001e20000000000 */
[----:B------:R-:W-:Y:S05]  /*0d10*/  @P0 BRA `(.L_x_29) ;  /* 0x0000000000040947 */ /* 0x000fea0003800000 */
[----:B------:R-:W-:-:S04]  /*0d20*/  DEPBAR.LE SB0, 0x0 ;  /* 0x000080000000791a */ /* 0x000fc80000000000 */
.L_x_29:
        /* <DEDUP_REMOVED lines=13> */
.L_x_31:
[----:B----4-:R-:W-:Y:S05]  /*0e00*/  BSYNC B3 ;  /* 0x0000000000037941 */ /* 0x010fea0003800000 */
.L_x_30:
[----:B------:R-:W-:Y:S04]  /*0e10*/  BSSY B4, `(.L_x_32) ;  /* 0x0000011000047945 */ /* 0x000fe80003800000 */
[----:B------:R-:W-:Y:S04]  /*0e20*/  BSSY B3, `(.L_x_33) ;  /* 0x000000e000037945 */ /* 0x000fe80003800000 */
[----:B------:R-:W-:Y:S05]  /*0e30*/  @P2 BRA `(.L_x_34) ;  /* 0x0000000000242947 */ /* 0x000fea0003800000 */
[----:B-123--:R-:W1:Y:S01]  /*0e40*/  LDS R2, [UR48+0x34] ;  /* 0x00003430ff027984 */ /* 0x00ee620008000800 */
[----:B------:R-:W-:-:S05]  /*0e50*/  IMAD.MOV.U32 R3, RZ, RZ, 0x3f000000 ;  /* 0x3f000000ff037424 */ /* 0x000fca00078e00ff */
[----:B-1----:R-:W-:-:S05]  /*0e60*/  LOP3.LUT R2, R2, 0xff000000, R3, 0xb8, !PT ;  /* 0xff00000002027812 */ /* 0x002fca00078eb803 */
[----:B------:R1:W-:Y:S01]  /*0e70*/  STS [UR48+0x34], R2 ;  /* 0x00003402ff007988 */ /* 0x0003e20008000830 */
[----:B------:R-:W-:Y:S05]  /*0e80*/  @P2 BRA `(.L_x_35) ;  /* 0x00000000001c2947 */ /* 0x000fea0003800000 */
[----:B-1----:R-:W1:Y:S01]  /*0e90*/  LDS R2, [UR48+0x38] ;  /* 0x00003830ff027984 */ /* 0x002e620008000800 */
[----:B------:R-:W-:-:S05]  /*0ea0*/  IMAD.MOV.U32 R3, RZ, RZ, 0xff ;  /* 0x000000ffff037424 */ /* 0x000fca00078e00ff */
[----:B-1----:R-:W-:-:S05]  /*0eb0*/  LOP3.LUT R2, R2, 0xff, R3, 0xb8, !PT ;  /* 0x000000ff02027812 */ /* 0x002fca00078eb803 */
[----:B------:R4:W-:Y:S02]  /*0ec0*/  STS [UR48+0x38], R2 ;  /* 0x00003802ff007988 */ /* 0x0009e40008000830 */
.L_x_34:
[----:B------:R-:W-:Y:S05]  /*0ed0*/  @P2 BREAK B3 ;  /* 0x0000000000032942 */ /* 0x000fea0003800000 */
[----:B------:R-:W-:Y:S05]  /*0ee0*/  @P2 BRA `(.L_x_36) ;  /* 0x00000000000c2947 */ /* 0x000fea0003800000 */
[----:B------:R1:W-:Y:S02]  /*0ef0*/  STS [UR48+0x20], R5 ;  /* 0x00002005ff007988 */ /* 0x0003e40008000830 */
.L_x_35:
[----:B------:R-:W-:Y:S05]  /*0f00*/  BSYNC B3 ;  /* 0x0000000000037941 */ /* 0x000fea0003800000 */
.L_x_33:
[----:B------:R1:W-:Y:S02]  /*0f10*/  @!P2 STS [UR48+0x24], R4 ;  /* 0x00002404ff00a988 */ /* 0x0003e40008000830 */
.L_x_36:
[----:B------:R-:W-:Y:S05]  /*0f20*/  BSYNC B4 ;  /* 0x0000000000047941 */ /* 0x000fea0003800000 */
.L_x_32:
[----:B------:R-:W-:Y:S05]  /*0f30*/  WARPSYNC.ALL ;  /* 0x0000000000007948 */ /* 0x000fea0003800000 */
[----:B------:R-:W-:Y:S04]  /*0f40*/  BSSY B4, `(.L_x_37) ;  /* 0x000000e000047945 */ /* 0x000fe80003800000 */
[----:B------:R-:W-:Y:S05]  /*0f50*/  @P2 BRA `(.L_x_38) ;  /* 0x0000000000302947 */ /* 0x000fea0003800000 */
[----:B------:R-:W5:Y:S01]  /*0f60*/  LDS R3, [UR48+0x34] ;  /* 0x00003430ff037984 */ /* 0x000f620008000800 */
[----:B-1----:R-:W1:Y:S03]  /*0f70*/  LDC.64 R4, c[0x0][0x248] ;  /* 0x00009200ff047b82 */ /* 0x002e660000000a00 */
[----:B--234-:R-:W2:Y:S01]  /*0f80*/  LDS R2, [UR48+0x1c] ;  /* 0x00001c30ff027984 */ /* 0x01cea20008000800 */
[C---:B-1----:R-:W-:Y:S01]  /*0f90*/  SHF.L.U64.HI R5, R4.reuse, 0x1, R5 ;  /* 0x0000000104057819 */ /* 0x042fe20000010205 */
[----:B------:R-:W-:-:S03]  /*0fa0*/  IMAD.SHL.U32 R4, R4, 0x2, RZ ;  /* 0x0000000204047824 */ /* 0x000fc600078e00ff */
[--C-:B------:R-:W-:Y:S02]  /*0fb0*/  SHF.R.U32.HI R7, RZ, 0x4, R5.reuse ;  /* 0x00000004ff077819 */ /* 0x100fe40000011605 */
[----:B------:R-:W-:-:S05]  /*0fc0*/  SHF.R.U64 R4, R4, 0x4, R5 ;  /* 0x0000000404047819 */ /* 0x000fca0000001205 */
[----:B------:R1:W-:Y:S01]  /*0fd0*/  STS [UR48+0xc], R4 ;  /* 0x00000c04ff007988 */ /* 0x0003e20008000830 */
[----:B-----5:R-:W-:Y:S02]  /*0fe0*/  LOP3.LUT R3, R3, 0x7, RZ, 0xb8, !PT ;  /* 0x0000000703037812 */ /* 0x020fe400078eb8ff */
[----:B--2---:R-:W-:-:S03]  /*0ff0*/  LOP3.LUT R2, R2, 0xf, R7, 0xb8, !PT ;  /* 0x0000000f02027812 */ /* 0x004fc600078eb807 */
[----:B------:R1:W-:Y:S04]  /*1000*/  STS [UR48+0x34], R3 ;  /* 0x00003403ff007988 */ /* 0x0003e80008000830 */
[----:B------:R1:W-:Y:S02]  /*1010*/  STS [UR48+0x1c], R2 ;  /* 0x00001c02ff007988 */ /* 0x0003e40008000830 */
.L_x_38:
[----:B------:R-:W-:Y:S05]  /*1020*/  BSYNC B4 ;  /* 0x0000000000047941 */ /* 0x000fea0003800000 */
.L_x_37:
        /* <DEDUP_REMOVED lines=11> */
.L_x_41:
[----:B------:R-:W-:Y:S05]  /*10e0*/  @P2 BRA `(.L_x_43) ;  /* 0x0000000000282947 */ /* 0x000fea0003800000 */
[----:B-1234-:R-:W1:Y:S02]  /*10f0*/  LDS R2, [UR48+0x8] ;  /* 0x00000830ff027984 */ /* 0x01ee640008000800 */
[----:B-1----:R-:W-:-:S05]  /*1100*/  LOP3.LUT R2, R2, 0x1800, RZ, 0xb8, !PT ;  /* 0x0000180002027812 */ /* 0x002fca00078eb8ff */
[----:B------:R2:W-:Y:S02]  /*1110*/  STS [UR48+0x8], R2 ;  /* 0x00000802ff007988 */ /* 0x0005e40008000830 */
.L_x_42:
[----:B------:R-:W-:Y:S05]  /*1120*/  @P2 BREAK B5 ;  /* 0x0000000000052942 */ /* 0x000fea0003800000 */
[----:B------:R-:W-:Y:S05]  /*1130*/  @P2 BRA `(.L_x_44) ;  /* 0x0000000000242947 */ /* 0x000fea0003800000 */
[----:B-12---:R-:W1:Y:S01]  /*1140*/  LDS R2, [UR48+0x8] ;  /* 0x00000830ff027984 */ /* 0x006e620008000800 */
[----:B------:R-:W-:-:S05]  /*1150*/  IMAD.MOV.U32 R3, RZ, RZ, 0x6000 ;  /* 0x00006000ff037424 */ /* 0x000fca00078e00ff */
[----:B-1----:R-:W-:-:S04]  /*1160*/  LOP3.LUT R2, R2, 0x6000, R3, 0xd8, !PT ;  /* 0x0000600002027812 */ /* 0x002fc800078ed803 */
[----:B------:R-:W-:-:S05]  /*1170*/  LOP3.LUT R2, R2, 0x400000, RZ, 0xb8, !PT ;  /* 0x0040000002027812 */ /* 0x000fca00078eb8ff */
[----:B------:R1:W-:Y:S02]  /*1180*/  STS [UR48+0x8], R2 ;  /* 0x00000802ff007988 */ /* 0x0003e40008000830 */
.L_x_43:
[----:B------:R-:W-:Y:S05]  /*1190*/  BSYNC B5 ;  /* 0x0000000000057941 */ /* 0x000fea0003800000 */
.L_x_40:
[----:B-1234-:R-:W1:Y:S02]  /*11a0*/  @!P2 LDS R2, [UR48+0x8] ;  /* 0x00000830ff02a984 */ /* 0x01ee640008000800 */
[----:B-1----:R-:W-:-:S05]  /*11b0*/  @!P2 LOP3.LUT R2, R2, 0x8000, RZ, 0xb8, !PT ;  /* 0x000080000202a812 */ /* 0x002fca00078eb8ff */
[----:B------:R3:W-:Y:S02]  /*11c0*/  @!P2 STS [UR48+0x8], R2 ;  /* 0x00000802ff00a988 */ /* 0x0007e40008000830 */
.L_x_44:
[----:B------:R-:W-:Y:S05]  /*11d0*/  BSYNC B4 ;  /* 0x0000000000047941 */ /* 0x000fea0003800000 */
.L_x_39:
[----:B------:R-:W-:Y:S05]  /*11e0*/  WARPSYNC.ALL ;  /* 0x0000000000007948 */ /* 0x000fea0003800000 */
[----:B------:R4:W-:Y:S01]  /*11f0*/  STL [R1], RZ ;  /* 0x000000ff01007387 */ /* 0x0009e20000100800 */
[----:B------:R-:W-:Y:S01]  /*1200*/  UIADD3 UR6, UR6, 0x100, URZ ;  /* 0x0000010006067890 */ /* 0x000fe2000fffe03f */
[----:B------:R-:W-:Y:S02]  /*1210*/  ISETP.GE.AND P1, PT, R12, 0x1, PT ;  /* 0x000000010c00780c */ /* 0x000fe40003f26270 */
[----:B------:R-:W-:Y:S01]  /*1220*/  CS2R R152, SRZ ;  /* 0x0000000000987805 */ /* 0x000fe2000001ff00 */
[----:B------:R4:W-:Y:S01]  /*1230*/  STL [R1+0x4], RZ ;  /* 0x000004ff01007387 */ /* 0x0009e20000100800 */
[----:B------:R-:W-:Y:S01]  /*1240*/  UIADD3 UR4, UP0, UR6, UR8, URZ ;  /* 0x0000000806047290 */ /* 0x000fe2000ff1e03f */
[----:B------:R-:W-:-:S02]  /*1250*/  CS2R R154, SRZ ;  /* 0x00000000009a7805 */ /* 0x000fc4000001ff00 */
[----:B------:R-:W-:Y:S01]  /*1260*/  CS2R R156, SRZ ;  /* 0x00000000009c7805 */ /* 0x000fe2000001ff00 */
[----:B------:R4:W-:Y:S01]  /*1270*/  STL [R1+0x8], RZ ;  /* 0x000008ff01007387 */ /* 0x0009e20000100800 */
[----:B------:R-:W-:Y:S02]  /*1280*/  CS2R R158, SRZ ;  /* 0x00000000009e7805 */ /* 0x000fe4000001ff00 */
[----:B------:R-:W-:Y:S01]  /*1290*/  CS2R R160, SRZ ;  /* 0x0000000000a07805 */ /* 0x000fe2000001ff00 */
[----:B------:R-:W-:Y:S01]  /*12a0*/  IMAD.U32 R19, RZ, RZ, UR4 ;  /* 0x00000004ff137e24 */ /* 0x000fe2000f8e00ff */
[----:B------:R4:W-:Y:S01]  /*12b0*/  STL [R1+0xc], RZ ;  /* 0x00000cff01007387 */ /* 0x0009e20000100800 */
[----:B------:R-:W-:Y:S01]  /*12c0*/  ULEA.HI.X.SX32 UR4, UR6, UR9, 0x1, UP0 ;  /* 0x0000000906047291 */ /* 0x000fe200080f0e3f */
[----:B------:R-:W-:Y:S02]  /*12d0*/  CS2R R162, SRZ ;  /* 0x0000000000a27805 */ /* 0x000fe4000001ff00 */
[----:B------:R-:W-:Y:S01]  /*12e0*/  CS2R R164, SRZ ;  /* 0x0000000000a47805 */ /* 0x000fe2000001ff00 */
[----:B------:R4:W-:Y:S01]  /*12f0*/  STL [R1+0x10], RZ ;  /* 0x000010ff01007387 */ /* 0x0009e20000100800 */
[----:B------:R-:W-:-:S02]  /*1300*/  CS2R R166, SRZ ;  /* 0x0000000000a67805 */ /* 0x000fc4000001ff00 */
[----:B------:R-:W-:Y:S01]  /*1310*/  CS2R R168, SRZ ;  /* 0x0000000000a87805 */ /* 0x000fe2000001ff00 */
[----:B------:R-:W-:Y:S01]  /*1320*/  IMAD.U32 R18, RZ, RZ, UR4 ;  /* 0x00000004ff127e24 */ /* 0x000fe2000f8e00ff */
[----:B------:R4:W-:Y:S01]  /*1330*/  STL [R1+0x14], RZ ;  /* 0x000014ff01007387 */ /* 0x0009e20000100800 */
[----:B------:R-:W-:Y:S02]  /*1340*/  CS2R R170, SRZ ;  /* 0x0000000000aa7805 */ /* 0x000fe4000001ff00 */
[----:B------:R-:W-:Y:S02]  /*1350*/  CS2R R172, SRZ ;  /* 0x0000000000ac7805 */ /* 0x000fe4000001ff00 */
[----:B------:R-:W-:Y:S01]  /*1360*/  CS2R R174, SRZ ;  /* 0x0000000000ae7805 */ /* 0x000fe2000001ff00 */
[----:B------:R4:W-:Y:S01]  /*1370*/  STL [R1+0x18], RZ ;  /* 0x000018ff01007387 */ /* 0x0009e20000100800 */
[----:B------:R-:W-:Y:S02]  /*1380*/  CS2R R176, SRZ ;  /* 0x0000000000b07805 */ /* 0x000fe4000001ff00 */
[----:B------:R-:W-:-:S02]  /*1390*/  CS2R R178, SRZ ;  /* 0x0000000000b27805 */ /* 0x000fc4000001ff00 */
[----:B------:R-:W-:Y:S01]  /*13a0*/  CS2R R180, SRZ ;  /* 0x0000000000b47805 */ /* 0x000fe2000001ff00 */
        /* <DEDUP_REMOVED lines=88> */
[----:B------:R4:W-:Y:S04]  /*1930*/  STL [R1+0x74], RZ ;  /* 0x000074ff01007387 */ /* 0x0009e80000100800 */
        /* <DEDUP_REMOVED lines=33> */
[----:B------:R4:W-:Y:S01]  /*1b50*/  STL [R1+0xfc], RZ ;  /* 0x0000fcff01007387 */ /* 0x0009e20000100800 */
[----:B------:R-:W-:Y:S05]  /*1b60*/  @P0 BRA `(.L_x_45) ;  /* 0x0000000000380947 */ /* 0x000fea0003800000 */
        /* <DEDUP_REMOVED lines=14> */
.L_x_45:
[----:B------:R-:W-:Y:S05]  /*1c50*/  @P0 BRA `(.L_x_46) ;  /* 0x00000000000c0947 */ /* 0x000fea0003800000 */
[----:B------:R0:W-:Y:S01]  /*1c60*/  UTMACMDFLUSH ;  /* 0x00000000000079b7 */ /* 0x0001e20000000000 */
[----:B------:R-:W-:Y:S05]  /*1c70*/  @P0 BRA `(.L_x_46) ;  /* 0x0000000000040947 */ /* 0x000fea0003800000 */
[----:B------:R-:W-:-:S04]  /*1c80*/  DEPBAR.LE SB0, 0x0 ;  /* 0x000080000000791a */ /* 0x000fc80000000000 */
.L_x_46:
[----:B------:R-:W-:Y:S05]  /*1c90*/  WARPSYNC.ALL ;  /* 0x0000000000007948 */ /* 0x000fea0003800000 */
[----:B------:R-:W2:Y:S08]  /*1ca0*/  S2UR UR7, SR_CTAID.Y ;  /* 0x00000000000779c3 */ /* 0x000eb00000002600 */
[----:B-----5:R-:W-:Y:S01]  /*1cb0*/  BAR.SYNC.DEFER_BLOCKING 0x0 ;  /* 0x0000000000007b1d */ /* 0x020fe20000010000 */
[----:B------:R-:W-:-:S02]  /*1cc0*/  CS2R R58, SRZ ;  /* 0x00000000003a7805 */ /* 0x000fc4000001ff00 */
[----:B------:R-:W-:Y:S02]  /*1cd0*/  CS2R R60, SRZ ;  /* 0x00000000003c7805 */ /* 0x000fe4000001ff00 */
[----:B------:R-:W-:Y:S02]  /*1ce0*/  CS2R R62, SRZ ;  /* 0x00000000003e7805 */ /* 0x000fe4000001ff00 */
[----:B------:R-:W-:Y:S02]  /*1cf0*/  CS2R R64, SRZ ;  /* 0x0000000000407805 */ /* 0x000fe4000001ff00 */
[----:B------:R-:W-:Y:S01]  /*1d00*/  CS2R R66, SRZ ;  /* 0x0000000000427805 */ /* 0x000fe2000001ff00 */
[----:B------:R-:W-:Y:S01]  /*1d10*/  VOTEU.ALL UP0, P2 ;  /* 0x00000000003f7886 */ /* 0x000fe20001000000 */
[----:B------:R-:W3:Y:S01]  /*1d20*/  S2UR UR6, SR_CTAID.X ;  /* 0x00000000000679c3 */ /* 0x000ee20000002500 */
[----:B-1----:R-:W-:Y:S01]  /*1d30*/  UMOV UR4, 0x1 ;  /* 0x0000000100047882 */ /* 0x002fe20000000000 */
[----:B------:R-:W-:-:S02]  /*1d40*/  CS2R R68, SRZ ;  /* 0x0000000000447805 */ /* 0x000fc4000001ff00 */
[----:B------:R-:W-:Y:S01]  /*1d50*/  CS2R R70, SRZ ;  /* 0x0000000000467805 */ /* 0x000fe2000001ff00 */
[----:B------:R-:W-:-:S04]  /*1d60*/  @!UP0 UIADD3 UR4, -UR4, 0x100000, URZ ;  /* 0x0010000004048890 */ /* 0x000fc8000fffe13f */
[----:B------:R-:W-:Y:S02]  /*1d70*/  @!UP0 USHF.L.U32 UR5, UR4, 0xb, URZ ;  /* 0x0000000b04058899 */ /* 0x000fe4000800063f */
[----:B------:R-:W-:Y:S01]  /*1d80*/  @!UP0 USHF.L.U32 UR4, UR4, 0x1, URZ ;  /* 0x0000000104048899 */ /* 0x000fe2000800063f */
[----:B------:R-:W-:Y:S01]  /*1d90*/  CS2R R72, SRZ ;  /* 0x0000000000487805 */ /* 0x000fe2000001ff00 */
[----:B------:R-:W-:Y:S01]  /*1da0*/  VOTEU.ALL UP0, P2 ;  /* 0x00000000003f7886 */ /* 0x000fe20001000000 */
[----:B------:R-:W-:Y:S02]  /*1db0*/  CS2R R74, SRZ ;  /* 0x00000000004a7805 */ /* 0x000fe4000001ff00 */
[----:B------:R-:W-:Y:S02]  /*1dc0*/  CS2R R76, SRZ ;  /* 0x00000000004c7805 */ /* 0x000fe4000001ff00 */
[----:B------:R-:W-:Y:S02]  /*1dd0*/  CS2R R78, SRZ ;  /* 0x00000000004e7805 */ /* 0x000fe4000001ff00 */
[----:B------:R-:W-:-:S02]  /*1de0*/  CS2R R80, SRZ ;  /* 0x0000000000507805 */ /* 0x000fc4000001ff00 */
[----:B------:R-:W-:Y:S02]  /*1df0*/  CS2R R82, SRZ ;  /* 0x0000000000527805 */ /* 0x000fe4000001ff00 */
[----:B------:R-:W-:Y:S02]  /*1e00*/  CS2R R84, SRZ ;  /* 0x0000000000547805 */ /* 0x000fe4000001ff00 */
[----:B------:R-:W-:Y:S01]  /*1e10*/  CS2R R86, SRZ ;  /* 0x0000000000567805 */ /* 0x000fe2000001ff00 */
[----:B--2---:R-:W-:Y:S01]  /*1e20*/  USHF.L.U32 UR55, UR7, 0x7, URZ ;  /* 0x0000000707377899 */ /* 0x004fe2000800063f */
[----:B------:R-:W1:Y:S02]  /*1e30*/  FENCE.VIEW.ASYNC.S ;  /* 0x00000000000073c6 */ /* 0x000e640000000000 */
[----:B-1----:R1:W2:Y:S01]  /*1e40*/  @!UP0 SYNCS.EXCH.64 URZ, [UR48+0xc000], UR4 ;  /* 0x00c00004303f85b2 */ /* 0x0022a20008000100 */
[----:B---3--:R-:W-:Y:S01]  /*1e50*/  USHF.L.U32 UR51, UR6, 0x8, URZ ;  /* 0x0000000806337899 */ /* 0x008fe2000800063f */
[----:B------:R-:W-:Y:S11]  /*1e60*/  @!P1 BRA `(.L_x_47) ;  /* 0x0000001800e89947 */ /* 0x000ff60003800000 */
[----:B------:R3:W-:Y:S01]  /*1e70*/  STL [R1], RZ ;  /* 0x000000ff01007387 */ /* 0x0007e20000100800 */
[----:B------:R-:W-:Y:S01]  /*1e80*/  USHF.R.U32.HI UR56, URZ, 0x4, UR48 ;  /* 0x000000043f387899 */ /* 0x000fe20008011630 */
[----:B------:R-:W-:Y:S01]  /*1e90*/  CS2R R152, SRZ ;  /* 0x0000000000987805 */ /* 0x000fe2000001ff00 */
[----:B------:R-:W-:Y:S01]  /*1ea0*/  UIADD3 UR6, UR48, 0x8000, URZ ;  /* 0x0000800030067890 */ /* 0x000fe2000fffe03f */
[----:B------:R3:W-:Y:S01]  /*1eb0*/  STL [R1+0x4], RZ ;  /* 0x000004ff01007387 */ /* 0x0007e20000100800 */
[----:B------:R-:W-:Y:S01]  /*1ec0*/  USGXT.U32 UR56, UR56, 0xe ;  /* 0x0000000e3838789a */ /* 0x000fe20008000000 */
[----:B------:R-:W-:Y:S01]  /*1ed0*/  CS2R R154, SRZ ;  /* 0x00000000009a7805 */ /* 0x000fe2000001ff00 */
[----:B------:R-:W-:Y:S01]  /*1ee0*/  USHF.R.U32.HI UR6, URZ, 0x4, UR6 ;  /* 0x000000043f067899 */ /* 0x000fe20008011606 */
[----:B------:R3:W-:Y:S01]  /*1ef0*/  STL [R1+0x8], RZ ;  /* 0x000008ff01007387 */ /* 0x0007e20000100800 */
[----:B------:R-:W-:Y:S01]  /*1f00*/  UIADD3 UR12, UP0, UR56, 0x2, URZ ;  /* 0x00000002380c7890 */ /* 0x000fe2000ff1e03f */
[----:B------:R-:W-:Y:S01]  /*1f10*/  CS2R R156, SRZ ;  /* 0x00000000009c7805 */ /* 0x000fe2000001ff00 */
[----:B------:R-:W-:Y:S01]  /*1f20*/  USGXT.U32 UR58, UR6, 0xe ;  /* 0x0000000e063a789a */ /* 0x000fe20008000000 */
[----:B------:R3:W-:Y:S01]  /*1f30*/  STL [R1+0xc], RZ ;  /* 0x00000cff01007387 */ /* 0x0007e20000100800 */
[----:B-1----:R-:W-:Y:S01]  /*1f40*/  UMOV UR4, URZ ;  /* 0x0000003f00047c82 */ /* 0x002fe20008000000 */
[----:B------:R-:W-:Y:S01]  /*1f50*/  UMOV UR5, URZ ;  /* 0x0000003f00057c82 */ /* 0x000fe20008000000 */
[----:B------:R-:W-:Y:S01]  /*1f60*/  UIADD3.X UR13, UR4, 0x40000040, URZ, UP0, !UPT ;  /* 0x40000040040d7890 */ /* 0x000fe200087fe43f */
[----:B------:R3:W-:Y:S01]  /*1f70*/  STL [R1+0x10], RZ ;  /* 0x000010ff01007387 */ /* 0x0007e20000100800 */
[----:B------:R-:W-:Y:S01]  /*1f80*/  UIADD3 UR14, UP0, UR58, 0x2, URZ ;  /* 0x000000023a0e7890 */ /* 0x000fe2000ff1e03f */
[----:B------:R-:W-:-:S02]  /*1f90*/  CS2R R158, SRZ ;  /* 0x00000000009e7805 */ /* 0x000fc4000001ff00 */
[----:B------:R-:W-:Y:S01]  /*1fa0*/  CS2R R160, SRZ ;  /* 0x0000000000a07805 */ /* 0x000fe2000001ff00 */
[----:B------:R3:W-:Y:S01]  /*1fb0*/  STL [R1+0x14], RZ ;  /* 0x000014ff01007387 */ /* 0x0007e20000100800 */
[----:B------:R-:W-:Y:S01]  /*1fc0*/  UIADD3.X UR15, UR5, 0x40000040, URZ, UP0, !UPT ;  /* 0x40000040050f7890 */ /* 0x000fe200087fe43f */
[----:B------:R-:W-:Y:S02]  /*1fd0*/  CS2R R162, SRZ ;  /* 0x0000000000a27805 */ /* 0x000fe4000001ff00 */
[----:B------:R-:W-:Y:S01]  /*1fe0*/  CS2R R164, SRZ ;  /* 0x0000000000a47805 */ /* 0x000fe2000001ff00 */
[----:B------:R3:W-:Y:S01]  /*1ff0*/  STL [R1+0x18], RZ ;  /* 0x000018ff01007387 */ /* 0x0007e20000100800 */
[----:B------:R-:W-:Y:S02]  /*2000*/  CS2R R166, SRZ ;  /* 0x0000000000a67805 */ /* 0x000fe4000001ff00 */
[----:B------:R-:W-:Y:S02]  /*2010*/  CS2R R168, SRZ ;  /* 0x0000000000a87805 */ /* 0x000fe4000001ff00 */
[----:B------:R-:W-:Y:S01]  /*2020*/  CS2R R170, SRZ ;  /* 0x0000000000aa7805 */ /* 0x000fe2000001ff00 */
[----:B------:R3:W-:Y:S01]  /*2030*/  STL [R1+0x1c], RZ ;  /* 0x00001cff01007387 */ /* 0x0007e20000100800 */
[----:B------:R-:W-:-:S02]  /*2040*/  CS2R R172, SRZ ;  /* 0x0000000000ac7805 */ /* 0x000fc4000001ff00 */
        /* <DEDUP_REMOVED lines=112> */
[----:B------:R-:W-:Y:S01]  /*2750*/  CS2R R86, SRZ ;  /* 0x0000000000567805 */ /* 0x000fe2000001ff00 */
[----:B------:R-:W-:Y:S01]  /*2760*/  UIADD3.64 UR10, UR12, 0x1fe, URZ ;  /* 0x000001fe0c0a7897 */ /* 0x000fe2000fffe03f */
[----:B------:R3:W-:Y:S01]  /*2770*/  STL [R1+0x90], RZ ;  /* 0x000090ff01007387 */ /* 0x0007e20000100800 */
[----:B------:R-:W-:Y:S02]  /*2780*/  UIADD3.64 UR6, UR12, 0x200, URZ ;  /* 0x000002000c067897 */ /* 0x000fe4000fffe03f */
[----:B------:R-:W-:Y:S01]  /*2790*/  UIADD3.64 UR10, UR12, 0x202, URZ ;  /* 0x000002020c0a7897 */ /* 0x000fe2000fffe03f */
[----:B------:R3:W-:Y:S01]  /*27a0*/  STL [R1+0x94], RZ ;  /* 0x000094ff01007387 */ /* 0x0007e20000100800 */
[----:B------:R-:W-:Y:S02]  /*27b0*/  UIADD3.64 UR6, UR12, 0x204, URZ ;  /* 0x000002040c067897 */ /* 0x000fe4000fffe03f */
[----:B------:R-:W-:Y:S01]  /*27c0*/  UIADD3.64 UR8, UR12, 0x2, URZ ;  /* 0x000000020c087897 */ /* 0x000fe2000fffe03f */
[----:B------:R3:W-:Y:S01]  /*27d0*/  STL [R1+0x98], RZ ;  /* 0x000098ff01007387 */ /* 0x0007e20000100800 */
[----:B------:R-:W-:-:S02]  /*27e0*/  UIADD3.64 UR4, UR12, 0x4, URZ ;  /* 0x000000040c047897 */ /* 0x000fc4000fffe03f */
        /* <DEDUP_REMOVED lines=14> */
[----:B------:R-:W-:Y:S01]  /*28d0*/  UIADD3.64 UR6, UR14, 0x4, URZ ;  /* 0x000000040e067897 */ /* 0x000fe2000fffe03f */
[----:B------:R-:W-:Y:S02]  /*28e0*/  UMOV UR50, URZ ;  /* 0x0000003f00327c82 */ /* 0x000fe40008000000 */
[----:B------:R3:W-:Y:S01]  /*28f0*/  STL [R1+0xb0], RZ ;  /* 0x0000b0ff01007387 */ /* 0x0007e20000100800 */
[----:B------:R-:W-:-:S03]  /*2900*/  UMOV UR59, 0x40000040 ;  /* 0x40000040003b7882 */ /* 0x000fc60000000000 */
        /* <DEDUP_REMOVED lines=18> */
[----:B------:R3:W-:Y:S02]  /*2a30*/  STL [R1+0xfc], RZ ;  /* 0x0000fcff01007387 */ /* 0x0007e40000100800 */
.L_x_49:
[----:B--2---:R-:W-:Y:S01]  /*2a40*/  BAR.SYNC.DEFER_BLOCKING 0x0 ;  /* 0x0000000000007b1d */ /* 0x004fe20000010000 */
[----:B------:R-:W-:Y:S01]  /*2a50*/  @!P2 IMAD.MOV.U32 R2, RZ, RZ, 0xc000 ;  /* 0x0000c000ff02a424 */ /* 0x000fe200078e00ff */
[----:B------:R-:W-:Y:S02]  /*2a60*/  ELECT P0, URZ, PT ;  /* 0x00000000003f782f */ /* 0x000fe40003800000 */
[----:B------:R-:W-:Y:S02]  /*2a70*/  R2UR UR23, R16 ;  /* 0x00000000101772ca */ /* 0x000fe400000e0000 */
[----:B------:R-:W-:Y:S02]  /*2a80*/  ELECT P1, URZ, PT ;  /* 0x00000000003f782f */ /* 0x000fe40003820000 */
[----:B------:R-:W-:Y:S01]  /*2a90*/  R2UR UR22, R17 ;  /* 0x00000000111672ca */ /* 0x000fe200000e0000 */
[----:B------:R-:W-:Y:S01]  /*2aa0*/  UMOV UR54, UR50 ;  /* 0x0000003200367c82 */ /* 0x000fe20008000000 */
[----:B------:R-:W-:-:S02]  /*2ab0*/  ISETP.LT.U32.AND P0, PT, R228, 0x20, P0 ;  /* 0x00000020e400780c */ /* 0x000fc40000701070 */
[----:B------:R-:W-:-:S11]  /*2ac0*/  ISETP.LT.U32.AND P1, PT, R228, 0x20, P1 ;  /* 0x00000020e400780c */ /* 0x000fd60000f21070 */
[----:B------:R-:W-:Y:S01]  /*2ad0*/  VOTEU.ANY UP0, P0 ;  /* 0x00000000003f7886 */ /* 0x000fe20000000100 */
[----:B------:R-:W-:Y:S01]  /*2ae0*/  VOTEU.ANY UP2, P0 ;  /* 0x00000000003f7886 */ /* 0x000fe20000040100 */
[----:B------:R-:W-:Y:S01]  /*2af0*/  VOTEU.ANY UP1, P1 ;  /* 0x00000000003f7886 */ /* 0x000fe20000820100 */
[----:B------:R-:W-:Y:S01]  /*2b00*/  VOTEU.ANY UP3, P1 ;  /* 0x00000000003f7886 */ /* 0x000fe20000860100 */
[----:B------:R1:W-:Y:S01]  /*2b10*/  @!P2 SYNCS.ARRIVE.TRANS64 RZ, [UR48+0xc000], R2 ;  /* 0x00c00002ffffa9a7 */ /* 0x0003e20008000030 */
[----:B------:R2:W-:Y:S06]  /*2b20*/  MEMBAR.ALL.CTA ;  /* 0x0000000000007992 */ /* 0x0005ec0000008000 */
[----:B--2---:R-:W2:Y:S01]  /*2b30*/  FENCE.VIEW.ASYNC.S ;  /* 0x00000000000073c6 */ /* 0x004ea20000000000 */
[----:B------:R-:W-:Y:S01]  /*2b40*/  @UP0 UIADD3 UR49, UR48, 0xc000, URZ ;  /* 0x0000c00030310890 */ /* 0x000fe2000fffe03f */
[----:B------:R-:W-:Y:S01]  /*2b50*/  @UP0 UMOV UR18, UR61 ;  /* 0x0000003d00120c82 */ /* 0x000fe20008000000 */
[----:B------:R-:W-:Y:S01]  /*2b60*/  @UP0 UMOV UR19, UR60 ;  /* 0x0000003c00130c82 */ /* 0x000fe20008000000 */
[----:B------:R-:W-:-:S02]  /*2b70*/  @UP1 UIADD3 UR52, UR48, 0x8000, URZ ;  /* 0x0000800030341890 */ /* 0x000fc4000fffe03f */
[----:B------:R-:W-:Y:S01]  /*2b80*/  @UP1 UIADD3 UR53, UR48, 0xc000, URZ ;  /* 0x0000c00030351890 */ /* 0x000fe2000fffe03f */
[----:B-1----:R-:W-:Y:S01]  /*2b90*/  SHF.L.U32 R2, R0, 0x1f, RZ ;  /* 0x0000001f00027819 */ /* 0x002fe200000006ff */
[----:B--2---:R-:W-:Y:S06]  /*2ba0*/  BAR.SYNC.DEFER_BLOCKING 0x0 ;  /* 0x0000000000007b1d */ /* 0x004fec0000010000 */
[----:B------:R1:W-:Y:S02]  /*2bb0*/  @UP2 UTMALDG.2D [UR48], [UR18] ;  /* 0x00000030120025b4 */ /* 0x0003e40008008000 */
[----:B-1----:R-:W-:Y:S01]  /*2bc0*/  @UP1 UMOV UR18, UR22 ;  /* 0x0000001600121c82 */ /* 0x002fe20008000000 */
[----:B------:R-:W-:Y:S01]  /*2bd0*/  @UP1 UMOV UR19, UR23 ;  /* 0x0000001700131c82 */ /* 0x000fe20008000000 */
[----:B------:R-:W-:Y:S06]  /*2be0*/  BAR.SYNC.DEFER_BLOCKING 0x0 ;  /* 0x0000000000007b1d */ /* 0x000fec0000010000 */
[----:B------:R1:W-:Y:S02]  /*2bf0*/  @UP3 UTMALDG.2D [UR52], [UR18] ;  /* 0x00000034120035b4 */ /* 0x0003e40008008000 */
[----:B------:R-:W-:Y:S06]  /*2c00*/  BAR.SYNC.DEFER_BLOCKING 0x0 ;  /* 0x0000000000007b1d */ /* 0x000fec0000010000 */
[----:B------:R-:W2:Y:S02]  /*2c10*/  SYNCS.PHASECHK.TRANS64.TRYWAIT P0, [UR48+0xc000], R2 ;  /* 0x00c00002ff0075a7 */ /* 0x000ea40008000170 */
[----:B-12---:R-:W-:Y:S05]  /*2c20*/  @!P0 BRA `(.L_x_48) ;  /* 0x0000001c00dc8947 */ /* 0x006fea0003800000 */
.L_x_50:
[----:B------:R-:W-:Y:S04]  /*2c30*/  STL.64 [R1+0x1f8], R86 ;  /* 0x0001f85601007387 */ /* 0x000fe80000100a00 */
        /* <DEDUP_REMOVED lines=30> */
[----:B------:R1:W-:Y:S04]  /*2e20*/  STL.64 [R1+0x100], R24 ;  /* 0x0001001801007387 */ /* 0x0003e80000100a00 */
[----:B-1----:R-:W2:Y:S04]  /*2e30*/  LDL.LU.64 R24, [R1] ;  /* 0x0000000001187983 */ /* 0x002ea80000300a00 */
[----:B------:R-:W2:Y:S04]  /*2e40*/  LDL.LU.64 R26, [R1+0x8] ;  /* 0x00000800011a7983 */ /* 0x000ea80000300a00 */
        /* <DEDUP_REMOVED lines=29> */
[----:B------:R-:W2:Y:S01]  /*3020*/  LDL.LU.64 R86, [R1+0xf8] ;  /* 0x0000f80001567983 */ /* 0x000ea20000300a00 */
[----:B------:R-:W-:Y:S01]  /*3030*/  UMOV UR57, 0x40000040 ;  /* 0x4000004000397882 */ /* 0x000fe20000000000 */
[----:B------:R-:W-:Y:S01]  /*3040*/  MOV R3, UR48 ;  /* 0x0000003000037c02 */ /* 0x000fe20008000f00 */
[----:B------:R-:W-:Y:S01]  /*3050*/  UIADD3.64 UR48, UR12, 0x1fe, URZ ;  /* 0x000001fe0c307897 */ /* 0x000fe2000fffe03f */
[----:B------:R-:W-:-:S02]  /*3060*/  MOV R5, UR51 ;  /* 0x0000003300057c02 */ /* 0x000fc40008000f00 */
[----:B------:R-:W-:Y:S02]  /*3070*/  MOV R4, UR50 ;  /* 0x0000003200047c02 */ /* 0x000fe40008000f00 */
[----:B------:R-:W-:Y:S02]  /*3080*/  MOV R7, UR45 ;  /* 0x0000002d00077c02 */ /* 0x000fe40008000f00 */
[----:B------:R-:W-:Y:S02]  /*3090*/  MOV R6, UR44 ;  /* 0x0000002c00067c02 */ /* 0x000fe40008000f00 */
[----:B------:R-:W-:Y:S01]  /*30a0*/  MOV R2, UR55 ;  /* 0x0000003700027c02 */ /* 0x000fe20008000f00 */
[----:B--2---:R-:W-:-:S06]  /*30b0*/  WARPGROUP.ARRIVE ;  /* 0x00000000000079c5 */ /* 0x004fcc0000000000 */
[----:B------:R-:W-:Y:S03]  /*30c0*/  HGMMA.64x128x16.F32 R24, gdesc[UR56], R24, gsb0 ;  /* 0x01e00000381879f0 */ /* 0x000fe60008000818 */
[----:B------:R-:W-:Y:S02]  /*30d0*/  WARPGROUP.DEPBAR.LE gsb0, 0x0 ;  /* 0x00008000000079c5 */ /* 0x000fe40000010000 */
[----:B------:R-:W-:-:S07]  /*30e0*/  WARPGROUP.ARRIVE ;  /* 0x00000000000079c5 */ /* 0x000fce0000000000 */
[----:B------:R-:W-:Y:S03]  /*30f0*/  HGMMA.64x128x16.F32 R24, gdesc[UR12], R24, gsb0 ;  /* 0x01e000000c1879f0 */ /* 0x000fe60008000818 */
[----:B------:R-:W-:Y:S02]  /*3100*/  WARPGROUP.DEPBAR.LE gsb0, 0x0 ;  /* 0x00008000000079c5 */ /* 0x000fe40000010000 */
[----:B------:R-:W-:-:S07]  /*3110*/  WARPGROUP.ARRIVE ;  /* 0x00000000000079c5 */ /* 0x000fce0000000000 */
[----:B------:R-:W-:Y:S01]  /*3120*/  HGMMA.64x128x16.F32 R24, gdesc[UR8], R24, gsb0 ;  /* 0x01e00000081879f0 */ /* 0x000fe20008000818 */
[----:B------:R-:W-:Y:S01]  /*3130*/  UMOV UR50, UR58 ;  /* 0x0000003a00327c82 */ /* 0x000fe20008000000 */
[----:B------:R-:W-:Y:S01]  /*3140*/  UMOV UR51, UR59 ;  /* 0x0000003b00337c82 */ /* 0x000fe20008000000 */
[----:B------:R-:W-:Y:S02]  /*3150*/  WARPGROUP.DEPBAR.LE gsb0, 0x0 ;  /* 0x00008000000079c5 */ /* 0x000fe40000010000 */
[----:B------:R-:W-:-:S07]  /*3160*/  WARPGROUP.ARRIVE ;  /* 0x00000000000079c5 */ /* 0x000fce0000000000 */
[----:B------:R-:W-:Y:S01]  /*3170*/  HGMMA.64x128x16.F32 R24, gdesc[UR4], R24, gsb0 ;  /* 0x01e00000041879f0 */ /* 0x000fe20008000818 */
[----:B------:R-:W-:Y:S01]  /*3180*/  UIADD3.64 UR44, UR12, 0x200, URZ ;  /* 0x000002000c2c7897 */ /* 0x000fe2000fffe03f */
[----:B------:R-:W-:Y:S01]  /*3190*/  UMOV UR46, UR14 ;  /* 0x0000000e002e7c82 */ /* 0x000fe20008000000 */
[----:B------:R-:W-:Y:S01]  /*31a0*/  UMOV UR47, UR15 ;  /* 0x0000000f002f7c82 */ /* 0x000fe20008000000 */
[----:B------:R-:W-:Y:S02]  /*31b0*/  WARPGROUP.DEPBAR.LE gsb0, 0x0 ;  /* 0x00008000000079c5 */ /* 0x000fe40000010000 */
[----:B------:R-:W-:Y:S01]  /*31c0*/  WARPGROUP.ARRIVE ;  /* 0x00000000000079c5 */ /* 0x000fe20000000000 */
[----:B------:R-:W-:Y:S01]  /*31d0*/  UIADD3.64 UR52, UR12, 0x204, URZ ;  /* 0x000002040c347897 */ /* 0x000fe2000fffe03f */
[----:B------:R-:W-:Y:S04]  /*31e0*/  STL.64 [R1], R24 ;  /* 0x0000001801007387 */ /* 0x000fe80000100a00 */
[----:B------:R-:W-:Y:S01]  /*31f0*/  HGMMA.64x128x16.F32 R152, gdesc[UR48], R152, gsb0 ;  /* 0x01e00000309879f0 */ /* 0x000fe20008000898 */
[----:B------:R-:W-:Y:S01]  /*3200*/  UIADD3.64 UR48, UR12, 0x202, URZ ;  /* 0x000002020c307897 */ /* 0x000fe2000fffe03f */
[----:B------:R-:W-:Y:S01]  /*3210*/  STL.64 [R1+0x8], R26 ;  /* 0x0000081a01007387 */ /* 0x000fe20000100a00 */
[----:B------:R-:W-:Y:S01]  /*3220*/  UMOV UR50, UR10 ;  /* 0x0000000a00327c82 */ /* 0x000fe20008000000 */
[----:B------:R-:W-:Y:S01]  /*3230*/  UMOV UR51, UR11 ;  /* 0x0000000b00337c82 */ /* 0x000fe20008000000 */
[----:B------:R-:W-:Y:S01]  /*3240*/  UMOV UR54, UR6 ;  /* 0x0000000600367c82 */ /* 0x000fe20008000000 */
[----:B------:R-:W-:Y:S01]  /*3250*/  UMOV UR55, UR7 ;  /* 0x0000000700377c82 */ /* 0x000fe20008000000 */
[----:B------:R-:W-:Y:S01]  /*3260*/  UMOV UR18, UR58 ;  /* 0x0000003a00127c82 */ /* 0x000fe20008000000 */
[----:B------:R-:W-:Y:S01]  /*3270*/  UMOV UR19, UR59 ;  /* 0x0000003b00137c82 */ /* 0x000fe20008000000 */
        /* <DEDUP_REMOVED lines=16> */
[----:B------:R-:W-:Y:S01]  /*3380*/  STL.64 [R1+0x90], R60 ;  /* 0x0000903c01007387 */ /* 0x000fe20000100a00 */
[----:B------:R-:W-:-:S03]  /*3390*/  UMOV UR22, UR14 ;  /* 0x0000000e00167c82 */ /* 0x000fc60008000000 */
[----:B------:R-:W-:Y:S01]  /*33a0*/  STL.64 [R1+0x98], R62 ;  /* 0x0000983e01007387 */ /* 0x000fe20000100a00 */
[----:B------:R-:W-:-:S03]  /*33b0*/  UMOV UR23, UR15 ;  /* 0x0000000f00177c82 */ /* 0x000fc60008000000 */
        /* <DEDUP_REMOVED lines=11> */
[----:B------:R1:W-:Y:S01]  /*3470*/  STL.64 [R1+0xf8], R86 ;  /* 0x0000f85601007387 */ /* 0x0003e20000100a00 */
[----:B------:R-:W-:-:S02]  /*3480*/  WARPGROUP.DEPBAR.LE gsb0, 0x0 ;  /* 0x00008000000079c5 */ /* 0x000fc40000010000 */
[----:B------:R-:W-:Y:S01]  /*3490*/  WARPGROUP.ARRIVE ;  /* 0x00000000000079c5 */ /* 0x000fe20000000000 */
[----:B-1----:R-:W2:Y:S04]  /*34a0*/  LDL.LU.64 R86, [R1+0x1f8] ;  /* 0x0001f80001567983 */ /* 0x002ea80000300a00 */
[----:B------:R-:W2:Y:S01]  /*34b0*/  LDL.LU.64 R84, [R1+0x1f0] ;  /* 0x0001f00001547983 */ /* 0x000ea20000300a00 */
[----:B------:R-:W-:Y:S03]  /*34c0*/  HGMMA.64x128x16.F32 R152, gdesc[UR44], R152, gsb0 ;  /* 0x01e000002c9879f0 */ /* 0x000fe60008000898 */
        /* <DEDUP_REMOVED lines=30> */
[----:B------:R-:W-:Y:S01]  /*36b0*/  UMOV UR26, UR10 ;  /* 0x0000000a001a7c82 */ /* 0x000fe20008000000 */
        /* <DEDUP_REMOVED lines=9> */
[----:B------:R-:W-:Y:S01]  /*3750*/  R2UR UR45, R7 ;  /* 0x00000000072d72ca */ /* 0x000fe200000e0000 */
[----:B------:R-:W-:Y:S01]  /*3760*/  UMOV UR46, UR6 ;  /* 0x00000006002e7c82 */ /* 0x000fe20008000000 */
[----:B------:R-:W-:Y:S01]  /*3770*/  R2UR UR44, R6 ;  /* 0x00000000062c72ca */ /* 0x000fe200000e0000 */
[----:B------:R-:W-:Y:S01]  /*3780*/  UMOV UR47, UR7 ;  /* 0x00000007002f7c82 */ /* 0x000fe20008000000 */
[----:B------:R-:W-:-:S02]  /*3790*/  WARPGROUP.DEPBAR.LE gsb0, 0x0 ;  /* 0x00008000000079c5 */ /* 0x000fc40000010000 */
[----:B------:R-:W-:Y:S01]  /*37a0*/  WARPGROUP.ARRIVE ;  /* 0x00000000000079c5 */ /* 0x000fe20000000000 */
[----:B------:R-:W-:-:S05]  /*37b0*/  LOP3.LUT R0, R0, 0x1, RZ, 0x3c, !PT ;  /* 0x0000000100007812 */ /* 0x000fca00078e3cff */
[----:B------:R-:W-:Y:S01]  /*37c0*/  HGMMA.64x128x16.F32 R152, gdesc[UR48], R152, gsb0 ;  /* 0x01e00000309879f0 */ /* 0x000fe20008000898 */
[----:B------:R-:W-:Y:S02]  /*37d0*/  R2UR UR50, R4 ;  /* 0x00000000043272ca */ /* 0x000fe400000e0000 */
[----:B------:R-:W-:Y:S02]  /*37e0*/  R2UR UR51, R5 ;  /* 0x00000000053372ca */ /* 0x000fe400000e0000 */
[----:B------:R-:W-:-:S09]  /*37f0*/  R2UR UR48, R3 ;  /* 0x00000000033072ca */ /* 0x000fd200000e0000 */
[----:B------:R-:W-:Y:S01]  /*3800*/  UIADD3 UR50, UR50, 0x40, URZ ;  /* 0x0000004032327890 */ /* 0x000fe2000fffe03f */
[----:B------:R-:W-:Y:S02]  /*3810*/  WARPGROUP.DEPBAR.LE gsb0, 0x0 ;  /* 0x00008000000079c5 */ /* 0x000fe40000010000 */
[----:B------:R-:W-:-:S06]  /*3820*/  WARPGROUP.ARRIVE ;  /* 0x00000000000079c5 */ /* 0x000fcc0000000000 */
[----:B------:R-:W-:Y:S01]  /*3830*/  HGMMA.64x128x16.F32 R152, gdesc[UR52], R152, gsb0 ;  /* 0x01e00000349879f0 */ /* 0x000fe20008000898 */
[----:B------:R-:W-:Y:S02]  /*3840*/  R2UR UR55, R2 ;  /* 0x00000000023772ca */ /* 0x000fe400000e0000 */
[----:B------:R-:W1:Y:S02]  /*3850*/  LDC R2, c[0x0][0x230] ;  /* 0x00008c00ff027b82 */ /* 0x000e640000000800 */
[----:B-1----:R-:W-:Y:S01]  /*3860*/  ISETP.LE.AND P0, PT, R2, UR50, PT ;  /* 0x0000003202007c0c */ /* 0x002fe2000bf03270 */
[----:B------:R-:W-:Y:S02]  /*3870*/  WARPGROUP.DEPBAR.LE gsb0, 0x0 ;  /* 0x00008000000079c5 */ /* 0x000fe40000010000 */
[----:B------:R-:W-:-:S06]  /*3880*/  WARPGROUP.ARRIVE ;  /* 0x00000000000079c5 */ /* 0x000fcc0000000000 */
[----:B------:R-:W-:Y:S03]  /*3890*/  HGMMA.64x128x16.F32 R88, gdesc[UR16], R88, gsb0 ;  /* 0x01e00000105879f0 */ /* 0x000fe60008000858 */
[----:B------:R-:W-:Y:S02]  /*38a0*/  WARPGROUP.DEPBAR.LE gsb0, 0x0 ;  /* 0x00008000000079c5 */ /* 0x000fe40000010000 */
[----:B------:R-:W-:-:S07]  /*38b0*/  WARPGROUP.ARRIVE ;  /* 0x00000000000079c5 */ /* 0x000fce0000000000 */
        /* <DEDUP_REMOVED lines=8> */
[----:B--2---:R-:W-:-:S07]  /*3940*/  WARPGROUP.ARRIVE ;  /* 0x00000000000079c5 */ /* 0x004fce0000000000 */
        /* <DEDUP_REMOVED lines=11> */
[----:B------:R-:W-:Y:S05]  /*3a00*/  @!P0 BRA `(.L_x_49) ;  /* 0xfffffff0000c8947 */ /* 0x000fea000383ffff */
.L_x_47:
[----:B------:R5:W-:Y:S04]  /*3a10*/  STL [R1+0x11c], R82 ;  /* 0x00011c5201007387 */ /* 0x000be80000100800 */
[----:B------:R-:W3:Y:S01]  /*3a20*/  LDL.LU R8, [R1] ;  /* 0x0000000001087983 */ /* 0x000ee20000300800 */
[----:B--2---:R-:W-:Y:S06]  /*3a30*/  BAR.SYNC.DEFER_BLOCKING 0x0 ;  /* 0x0000000000007b1d */ /* 0x004fec0000010000 */
[----:B-----5:R-:W3:Y:S04]  /*3a40*/  LDL.LU R82, [R1+0x4] ;  /* 0x0000040001527983 */ /* 0x020ee80000300800 */
[----:B------:R2:W-:Y:S04]  /*3a50*/  STL [R1+0x118], R83 ;  /* 0x0001185301007387 */ /* 0x0005e80000100800 */
[----:B--2---:R-:W2:Y:S01]  /*3a60*/  LDL.LU R83, [R1+0xc] ;  /* 0x00000c0001537983 */ /* 0x004ea20000300800 */
[----:B------:R-:W5:Y:S03]  /*3a70*/  @!P2 SYNCS.CCTL.IV [UR48+0xc000] ;  /* 0x00c00000ff00a9b1 */ /* 0x000f660008000030 */
[----:B------:R-:W2:Y:S04]  /*3a80*/  LDL.LU R9, [R1+0x8] ;  /* 0x0000080001097983 */ /* 0x000ea80000300800 */
[----:B------:R4:W-:Y:S04]  /*3a90*/  STL [R1+0x114], R84 ;  /* 0x0001145401007387 */ /* 0x0009e80000100800 */
[----:B----4-:R-:W4:Y:S04]  /*3aa0*/  LDL.LU R84, [R1+0x14] ;  /* 0x0000140001547983 */ /* 0x010f280000300800 */
[----:B------:R-:W4:Y:S04]  /*3ab0*/  LDL.LU R10, [R1+0x10] ;  /* 0x00001000010a7983 */ /* 0x000f280000300800 */
[----:B------:R1:W-:Y:S04]  /*3ac0*/  STL [R1+0x110], R85 ;  /* 0x0001105501007387 */ /* 0x0003e80000100800 */
[----:B-1----:R-:W5:Y:S04]  /*3ad0*/  LDL.LU R85, [R1+0x1c] ;  /* 0x00001c0001557983 */ /* 0x002f680000300800 */
[----:B------:R-:W5:Y:S04]  /*3ae0*/  LDL.LU R11, [R1+0x18] ;  /* 0x00001800010b7983 */ /* 0x000f680000300800 */
        /* <DEDUP_REMOVED lines=59> */
[----:B------:R-:W5:Y:S01]  /*3ea0*/  LDL.LU R2, [R1+0xf8] ;  /* 0x0000f80001027983 */ /* 0x000f620000300800 */
[----:B---3--:R-:W-:-:S02]  /*3eb0*/  F2FP.F16.F32.PACK_AB R8, R82, R8 ;  /* 0x000000085208723e */ /* 0x008fc400000000ff */
[----:B--2---:R-:W-:Y:S01]  /*3ec0*/  F2FP.F16.F32.PACK_AB R9, R83, R9 ;  /* 0x000000095309723e */ /* 0x004fe200000000ff */
[----:B------:R-:W2:Y:S01]  /*3ed0*/  LDL.LU R82, [R1+0x11c] ;  /* 0x00011c0001527983 */ /* 0x000ea20000300800 */
[----:B------:R-:W-:Y:S02]  /*3ee0*/  R2UR UR5, R19 ;  /* 0x00000000130572ca */ /* 0x000fe400000e0000 */
[----:B------:R-:W-:Y:S01]  /*3ef0*/  R2UR UR6, R18 ;  /* 0x00000000120672ca */ /* 0x000fe200000e0000 */
[----:B------:R-:W2:Y:S01]  /*3f00*/  LDL.LU R83, [R1+0x118] ;  /* 0x0001180001537983 */ /* 0x000ea20000300800 */
[----:B----4-:R-:W-:-:S03]  /*3f10*/  F2FP.F16.F32.PACK_AB R10, R84, R10 ;  /* 0x0000000a540a723e */ /* 0x010fc600000000ff */
[----:B------:R-:W3:Y:S01]  /*3f20*/  LDL.LU R84, [R1+0x114] ;  /* 0x0001140001547983 */ /* 0x000ee20000300800 */
[----:B-----5:R-:W-:-:S03]  /*3f30*/  F2FP.F16.F32.PACK_AB R11, R85, R11 ;  /* 0x0000000b550b723e */ /* 0x020fc600000000ff */
[----:B------:R-:W3:Y:S01]  /*3f40*/  LDL.LU R85, [R1+0x110] ;  /* 0x0001100001557983 */ /* 0x000ee20000300800 */
[----:B------:R-:W-:-:S03]  /*3f50*/  F2FP.F16.F32.PACK_AB R4, R86, R4 ;  /* 0x000000045604723e */ /* 0x000fc600000000ff */
[----:B------:R-:W4:Y:S01]  /*3f60*/  LDL.LU R86, [R1+0x10c] ;  /* 0x00010c0001567983 */ /* 0x000f220000300800 */
[----:B------:R-:W-:-:S03]  /*3f70*/  F2FP.F16.F32.PACK_AB R5, R87, R5 ;  /* 0x000000055705723e */ /* 0x000fc600000000ff */
[----:B------:R-:W4:Y:S01]  /*3f80*/  LDL.LU R87, [R1+0x108] ;  /* 0x0001080001577983 */ /* 0x000f220000300800 */
[----:B------:R-:W-:-:S03]  /*3f90*/  F2FP.F16.F32.PACK_AB R6, R16, R6 ;  /* 0x000000061006723e */ /* 0x000fc600000000ff */
[----:B------:R-:W-:Y:S01]  /*3fa0*/  LDL.LU R16, [R1+0x104] ;  /* 0x0001040001107983 */ /* 0x000fe20000300800 */
[----:B------:R-:W-:-:S03]  /*3fb0*/  F2FP.F16.F32.PACK_AB R7, R17, R7 ;  /* 0x000000071107723e */ /* 0x000fc600000000ff */
[----:B------:R-:W-:Y:S01]  /*3fc0*/  LDL.LU R17, [R1+0x100] ;  /* 0x0001000001117983 */ /* 0x000fe20000300800 */
[----:B------:R-:W-:Y:S02]  /*3fd0*/  F2FP.F16.F32.PACK_AB R12, R229, R12 ;  /* 0x0000000ce50c723e */ /* 0x000fe400000000ff */
[----:B------:R-:W1:Y:S01]  /*3fe0*/  S2R R229, SR_TID.X ;  /* 0x0000000000e57919 */ /* 0x000e620000002100 */
[----:B------:R-:W-:Y:S01]  /*3ff0*/  F2FP.F16.F32.PACK_AB R14, R0, R14 ;  /* 0x0000000e000e723e */ /* 0x000fe200000000ff */
[----:B-1----:R-:W-:-:S05]  /*4000*/  IMAD.SHL.U32 R0, R229, 0x80, RZ ;  /* 0x00000080e5007824 */ /* 0x002fca00078e00ff */
[----:B------:R-:W-:Y:S02]  /*4010*/  LOP3.LUT R0, R0, 0x780, RZ, 0xc0, !PT ;  /* 0x0000078000007812 */ /* 0x000fe400078ec0ff */
[----:B------:R-:W-:Y:S02]  /*4020*/  F2FP.F16.F32.PACK_AB R152, R153, R152 ;  /* 0x000000989998723e */ /* 0x000fe400000000ff */
[----:B------:R-:W-:Y:S02]  /*4030*/  F2FP.F16.F32.PACK_AB R153, R155, R154 ;  /* 0x0000009a9b99723e */ /* 0x000fe400000000ff */
[----:B------:R-:W-:Y:S02]  /*4040*/  F2FP.F16.F32.PACK_AB R184, R185, R184 ;  /* 0x000000b8b9b8723e */ /* 0x000fe400000000ff */
[----:B------:R-:W-:Y:S02]  /*4050*/  F2FP.F16.F32.PACK_AB R154, R157, R156 ;  /* 0x0000009c9d9a723e */ /* 0x000fe400000000ff */
[----:B------:R-:W-:-:S02]  /*4060*/  F2FP.F16.F32.PACK_AB R155, R159, R158 ;  /* 0x0000009e9f9b723e */ /* 0x000fc400000000ff */
[----:B------:R-:W-:Y:S02]  /*4070*/  F2FP.F16.F32.PACK_AB R185, R187, R186 ;  /* 0x000000babbb9723e */ /* 0x000fe400000000ff */
        /* <DEDUP_REMOVED lines=36> */
[----:B------:R-:W-:Y:S01]  /*42c0*/  F2FP.F16.F32.PACK_AB R235, R3, R2 ;  /* 0x0000000203eb723e */ /* 0x000fe200000000ff */
[----:B------:R-:W-:-:S05]  /*42d0*/  IMAD.SHL.U32 R3, R229, 0x10, RZ ;  /* 0x00000010e5037824 */ /* 0x000fca00078e00ff */
[----:B------:R-:W-:Y:S01]  /*42e0*/  LOP3.LUT R2, R0, 0x70, R3, 0xf8, !PT ;  /* 0x0000007000027812 */ /* 0x000fe200078ef803 */
[----:B------:R-:W-:-:S03]  /*42f0*/  IMAD.SHL.U32 R0, R229, 0x40, RZ ;  /* 0x00000040e5007824 */ /* 0x000fc600078e00ff */
[----:B------:R-:W-:-:S04]  /*4300*/  LOP3.LUT R3, R2, 0x10, R229, 0x78, !PT ;  /* 0x0000001002037812 */ /* 0x000fc800078e78e5 */
[----:B------:R-:W-:-:S05]  /*4310*/  LOP3.LUT R0, R3, 0x1800, R0, 0xf8, !PT ;  /* 0x0000180003007812 */ /* 0x000fca00078ef800 */
[C---:B------:R-:W-:Y:S01]  /*4320*/  VIADD R2, R0.reuse, UR48 ;  /* 0x0000003000027c36 */ /* 0x040fe20008000000 */
[----:B------:R-:W-:Y:S01]  /*4330*/  BAR.SYNC.DEFER_BLOCKING 0x0 ;  /* 0x0000000000007b1d */ /* 0x000fe20000010000 */
[----:B------:R-:W-:Y:S02]  /*4340*/  LOP3.LUT R3, R0, 0x20, RZ, 0x3c, !PT ;  /* 0x0000002000037812 */ /* 0x000fe400078e3cff */
[----:B------:R-:W-:-:S03]  /*4350*/  F2FP.F16.F32.PACK_AB R97, R99, R98 ;  /* 0x000000626361723e */ /* 0x000fc600000000ff */
[----:B------:R-:W-:Y:S01]  /*4360*/  VIADD R3, R3, UR48 ;  /* 0x0000003003037c36 */ /* 0x000fe20008000000 */
[----:B------:R-:W-:Y:S02]  /*4370*/  F2FP.F16.F32.PACK_AB R128, R129, R128 ;  /* 0x000000808180723e */ /* 0x000fe400000000ff */
[----:B------:R-:W-:Y:S02]  /*4380*/  F2FP.F16.F32.PACK_AB R98, R101, R100 ;  /* 0x000000646562723e */ /* 0x000fe400000000ff */
[----:B------:R-:W-:Y:S02]  /*4390*/  F2FP.F16.F32.PACK_AB R99, R103, R102 ;  /* 0x000000666763723e */ /* 0x000fe400000000ff */
[----:B------:R-:W-:Y:S02]  /*43a0*/  F2FP.F16.F32.PACK_AB R129, R131, R130 ;  /* 0x000000828381723e */ /* 0x000fe400000000ff */
[----:B------:R-:W-:Y:S01]  /*43b0*/  F2FP.F16.F32.PACK_AB R32, R33, R32 ;  /* 0x000000202120723e */ /* 0x000fe200000000ff */
[----:B------:R1:W-:Y:S04]  /*43c0*/  STSM.16.M88.4 [R2], R8 ;  /* 0x0000000802007844 */ /* 0x0003e80000000200 */
[----:B------:R-:W-:Y:S04]  /*43d0*/  STSM.16.M88.4 [R2+0x8000], R216 ;  /* 0x008000d802007844 */ /* 0x000fe80000000200 */
[----:B------:R-:W-:Y:S04]  /*43e0*/  STSM.16.M88.4 [R2+0x2000], R152 ;  /* 0x0020009802007844 */ /* 0x000fe80000000200 */
[----:B------:R-:W-:Y:S04]  /*43f0*/  STSM.16.M88.4 [R2+0xa000], R184 ;  /* 0x00a000b802007844 */ /* 0x000fe80000000200 */
[----:B------:R-:W-:Y:S01]  /*4400*/  STSM.16.M88.4 [R2+0x4000], R88 ;  /* 0x0040005802007844 */ /* 0x000fe20000000200 */
[----:B-1----:R-:W-:-:S03]  /*4410*/  LOP3.LUT R8, R0, 0x40, RZ, 0x3c, !PT ;  /* 0x0000004000087812 */ /* 0x002fc600078e3cff */
[----:B------:R-:W-:Y:S01]  /*4420*/  STSM.16.M88.4 [R2+0xc000], R120 ;  /* 0x00c0007802007844 */ /* 0x000fe20000000200 */
[----:B------:R-:W-:-:S03]  /*4430*/  F2FP.F16.F32.PACK_AB R130, R133, R132 ;  /* 0x000000848582723e */ /* 0x000fc600000000ff */
[----:B------:R-:W-:Y:S01]  /*4440*/  STSM.16.M88.4 [R2+0x6000], R24 ;  /* 0x0060001802007844 */ /* 0x000fe20000000200 */
[----:B------:R-:W-:Y:S02]  /*4450*/  F2FP.F16.F32.PACK_AB R131, R135, R134 ;  /* 0x000000868783723e */ /* 0x000fe400000000ff */
[----:B------:R-:W-:Y:S01]  /*4460*/  F2FP.F16.F32.PACK_AB R33, R35, R34 ;  /* 0x000000222321723e */ /* 0x000fe200000000ff */
[----:B------:R-:W-:Y:S01]  /*4470*/  STSM.16.M88.4 [R2+0xe000], R56 ;  /* 0x00e0003802007844 */ /* 0x000fe20000000200 */
[----:B------:R-:W-:Y:S02]  /*4480*/  F2FP.F16.F32.PACK_AB R64, R65, R64 ;  /* 0x000000404140723e */ /* 0x000fe400000000ff */
[----:B------:R-:W-:Y:S01]  /*4490*/  F2FP.F16.F32.PACK_AB R34, R37, R36 ;  /* 0x000000242522723e */ /* 0x000fe200000000ff */
[----:B------:R-:W-:Y:S01]  /*44a0*/  STSM.16.M88.4 [R3], R4 ;  /* 0x0000000403007844 */ /* 0x000fe20000000200 */
[----:B------:R-:W-:Y:S02]  /*44b0*/  F2FP.F16.F32.PACK_AB R35, R39, R38 ;  /* 0x000000262723723e */ /* 0x000fe400000000ff */
[----:B------:R-:W-:Y:S01]  /*44c0*/  F2FP.F16.F32.PACK_AB R65, R67, R66 ;  /* 0x000000424341723e */ /* 0x000fe200000000ff */
[----:B------:R-:W-:Y:S01]  /*44d0*/  STSM.16.M88.4 [R3+0x8000], R220 ;  /* 0x008000dc03007844 */ /* 0x000fe20000000200 */
[----:B------:R-:W-:Y:S01]  /*44e0*/  F2FP.F16.F32.PACK_AB R66, R69, R68 ;  /* 0x000000444542723e */ /* 0x000fe200000000ff */
[----:B------:R-:W-:Y:S01]  /*44f0*/  VIADD R8, R8, UR48 ;  /* 0x0000003008087c36 */ /* 0x000fe20008000000 */
[----:B------:R-:W-:Y:S01]  /*4500*/  F2FP.F16.F32.PACK_AB R67, R71, R70 ;  /* 0x000000464743723e */ /* 0x000fe200000000ff */
[----:B------:R-:W-:Y:S01]  /*4510*/  STSM.16.M88.4 [R3+0x2000], R160 ;  /* 0x002000a003007844 */ /* 0x000fe20000000200 */
[----:B------:R-:W-:-:S02]  /*4520*/  F2FP.F16.F32.PACK_AB R13, R228, R13 ;  /* 0x0000000de40d723e */ /* 0x000fc400000000ff */
[----:B------:R-:W-:Y:S01]  /*4530*/  F2FP.F16.F32.PACK_AB R15, R252, R15 ;  /* 0x0000000ffc0f723e */ /* 0x000fe200000000ff */
[----:B------:R-:W-:Y:S01]  /*4540*/  STSM.16.M88.4 [R3+0xa000], R192 ;  /* 0x00a000c003007844 */ /* 0x000fe20000000200 */
[----:B------:R-:W-:Y:S02]  /*4550*/  F2FP.F16.F32.PACK_AB R168, R169, R168 ;  /* 0x000000a8a9a8723e */ /* 0x000fe400000000ff */
[----:B------:R-:W-:Y:S01]  /*4560*/  F2FP.F16.F32.PACK_AB R224, R239, R224 ;  /* 0x000000e0efe0723e */ /* 0x000fe200000000ff */
[----:B------:R-:W-:Y:S01]  /*4570*/  STSM.16.M88.4 [R3+0x4000], R96 ;  /* 0x0040006003007844 */ /* 0x000fe20000000200 */
[----:B------:R-:W-:Y:S02]  /*4580*/  F2FP.F16.F32.PACK_AB R225, R238, R225 ;  /* 0x000000e1eee1723e */ /* 0x000fe400000000ff */
[----:B------:R-:W-:Y:S01]  /*4590*/  F2FP.F16.F32.PACK_AB R226, R237, R226 ;  /* 0x000000e2ede2723e */ /* 0x000fe200000000ff */
[----:B------:R-:W-:Y:S01]  /*45a0*/  STSM.16.M88.4 [R3+0xc000], R128 ;  /* 0x00c0008003007844 */ /* 0x000fe20000000200 */
[----:B------:R-:W-:-:S02]  /*45b0*/  F2FP.F16.F32.PACK_AB R227, R236, R227 ;  /* 0x000000e3ece3723e */ /* 0x000fc400000000ff */
[----:B------:R-:W-:Y:S02]  /*45c0*/  F2FP.F16.F32.PACK_AB R169, R171, R170 ;  /* 0x000000aaaba9723e */ /* 0x000fe400000000ff */
[----:B------:R-:W-:Y:S01]  /*45d0*/  F2FP.F16.F32.PACK_AB R200, R201, R200 ;  /* 0x000000c8c9c8723e */ /* 0x000fe200000000ff */
[----:B------:R-:W-:Y:S01]  /*45e0*/  STSM.16.M88.4 [R3+0x6000], R32 ;  /* 0x0060002003007844 */ /* 0x000fe20000000200 */
[----:B------:R-:W-:Y:S02]  /*45f0*/  F2FP.F16.F32.PACK_AB R170, R173, R172 ;  /* 0x000000acadaa723e */ /* 0x000fe400000000ff */
[----:B------:R-:W-:Y:S02]  /*4600*/  F2FP.F16.F32.PACK_AB R171, R175, R174 ;  /* 0x000000aeafab723e */ /* 0x000fe400000000ff */
[----:B------:R-:W-:Y:S02]  /*4610*/  F2FP.F16.F32.PACK_AB R201, R203, R202 ;  /* 0x000000cacbc9723e */ /* 0x000fe400000000ff */
[----:B------:R-:W-:Y:S01]  /*4620*/  F2FP.F16.F32.PACK_AB R104, R105, R104 ;  /* 0x000000686968723e */ /* 0x000fe200000000ff */
[----:B------:R-:W-:Y:S01]  /*4630*/  STSM.16.M88.4 [R3+0xe000], R64 ;  /* 0x00e0004003007844 */ /* 0x000fe20000000200 */
[----:B------:R-:W-:-:S02]  /*4640*/  F2FP.F16.F32.PACK_AB R202, R205, R204 ;  /* 0x000000cccdca723e */ /* 0x000fc400000000ff */
[----:B------:R-:W-:Y:S02]  /*4650*/  F2FP.F16.F32.PACK_AB R203, R207, R206 ;  /* 0x000000cecfcb723e */ /* 0x000fe400000000ff */
[----:B------:R-:W-:Y:S02]  /*4660*/  F2FP.F16.F32.PACK_AB R105, R107, R106 ;  /* 0x0000006a6b69723e */ /* 0x000fe400000000ff */
[----:B------:R-:W-:Y:S02]  /*4670*/  F2FP.F16.F32.PACK_AB R136, R137, R136 ;  /* 0x000000888988723e */ /* 0x000fe400000000ff */
[----:B------:R-:W-:Y:S01]  /*4680*/  LOP3.LUT R0, R0, 0x60, RZ, 0x3c, !PT ;  /* 0x0000006000007812 */ /* 0x000fe200078e3cff */
[----:B------:R-:W-:Y:S01]  /*4690*/  STSM.16.M88.4 [R8], R12 ;  /* 0x0000000c08007844 */ /* 0x000fe20000000200 */
[----:B------:R-:W-:Y:S02]  /*46a0*/  F2FP.F16.F32.PACK_AB R106, R109, R108 ;  /* 0x0000006c6d6a723e */ /* 0x000fe400000000ff */
        /* <DEDUP_REMOVED lines=11> */
[----:B------:R-:W-:Y:S01]  /*4760*/  F2FP.F16.F32.PACK_AB R73, R75, R74 ;  /* 0x0000004a4b49723e */ /* 0x000fe200000000ff */
[----:B------:R-:W-:Y:S01]  /*4770*/  STSM.16.M88.4 [R8+0xa000], R200 ;  /* 0x00a000c808007844 */ /* 0x000fe20000000200 */
[----:B------:R-:W-:Y:S01]  /*4780*/  F2FP.F16.F32.PACK_AB R74, R77, R76 ;  /* 0x0000004c4d4a723e */ /* 0x000fe200000000ff */
[----:B------:R-:W-:Y:S01]  /*4790*/  VIADD R0, R0, UR48 ;  /* 0x0000003000007c36 */ /* 0x000fe20008000000 */
[----:B------:R-:W-:Y:S01]  /*47a0*/  F2FP.F16.F32.PACK_AB R75, R79, R78 ;  /* 0x0000004e4f4b723e */ /* 0x000fe200000000ff */
[----:B------:R-:W-:Y:S01]  /*47b0*/  STSM.16.M88.4 [R8+0x4000], R104 ;  /* 0x0040006808007844 */ /* 0x000fe20000000200 */
[----:B------:R-:W-:Y:S02]  /*47c0*/  F2FP.F16.F32.PACK_AB R20, R251, R20 ;  /* 0x00000014fb14723e */ /* 0x000fe400000000ff */
[----:B------:R-:W-:-:S02]  /*47d0*/  F2FP.F16.F32.PACK_AB R21, R250, R21 ;  /* 0x00000015fa15723e */ /* 0x000fc400000000ff */
[----:B------:R-:W-:Y:S02]  /*47e0*/  F2FP.F16.F32.PACK_AB R22, R249, R22 ;  /* 0x00000016f916723e */ /* 0x000fe400000000ff */
[----:B------:R-:W-:Y:S02]  /*47f0*/  F2FP.F16.F32.PACK_AB R23, R248, R23 ;  /* 0x00000017f817723e */ /* 0x000fe400000000ff */
[----:B------:R-:W-:Y:S02]  /*4800*/  F2FP.F16.F32.PACK_AB R233, R234, R233 ;  /* 0x000000e9eae9723e */ /* 0x000fe400000000ff */
[----:B------:R-:W-:Y:S01]  /*4810*/  F2FP.F16.F32.PACK_AB R176, R177, R176 ;  /* 0x000000b0b1b0723e */ /* 0x000fe200000000ff */
[----:B------:R-:W-:Y:S01]  /*4820*/  STSM.16.M88.4 [R8+0xc000], R136 ;  /* 0x00c0008808007844 */ /* 0x000fe20000000200 */
[----:B------:R-:W-:Y:S02]  /*4830*/  F2FP.F16.F32.PACK_AB R234, R231, R230 ;  /* 0x000000e6e7ea723e */ /* 0x000fe400000000ff */
[----:B------:R-:W-:-:S02]  /*4840*/  F2FP.F16.F32.PACK_AB R177, R179, R178 ;  /* 0x000000b2b3b1723e */ /* 0x000fc400000000ff */
        /* <DEDUP_REMOVED lines=10> */
[----:B------:R-:W-:Y:S01]  /*48f0*/  F2FP.F16.F32.PACK_AB R144, R145, R144 ;  /* 0x000000909190723e */ /* 0x000fe200000000ff */
[----:B------:R-:W-:Y:S01]  /*4900*/  STSM.16.M88.4 [R0], R20 ;  /* 0x0000001400007844 */ /* 0x000fe20000000200 */
[----:B------:R-:W-:Y:S02]  /*4910*/  F2FP.F16.F32.PACK_AB R114, R117, R116 ;  /* 0x000000747572723e */ /* 0x000fe400000000ff */
        /* <DEDUP_REMOVED lines=11> */
[----:B--2---:R-:W-:Y:S01]  /*49d0*/  F2FP.F16.F32.PACK_AB R81, R83, R82 ;  /* 0x000000525351723e */ /* 0x004fe200000000ff */
[----:B------:R-:W-:Y:S01]  /*49e0*/  STSM.16.M88.4 [R0+0xa000], R208 ;  /* 0x00a000d000007844 */ /* 0x000fe20000000200 */
[----:B---3--:R-:W-:Y:S02]  /*49f0*/  F2FP.F16.F32.PACK_AB R82, R85, R84 ;  /* 0x000000545552723e */ /* 0x008fe400000000ff */
[----:B----4-:R-:W-:Y:S01]  /*4a00*/  F2FP.F16.F32.PACK_AB R83, R87, R86 ;  /* 0x000000565753723e */ /* 0x010fe200000000ff */
[----:B------:R-:W-:Y:S04]  /*4a10*/  STSM.16.M88.4 [R0+0x4000], R112 ;  /* 0x0040007000007844 */ /* 0x000fe80000000200 */
[----:B------:R-:W-:Y:S04]  /*4a20*/  STSM.16.M88.4 [R0+0xc000], R144 ;  /* 0x00c0009000007844 */ /* 0x000fe80000000200 */
[----:B------:R-:W-:Y:S04]  /*4a30*/  STSM.16.M88.4 [R0+0x6000], R48 ;  /* 0x0060003000007844 */ /* 0x000fe80000000200 */
[----:B------:R-:W-:Y:S01]  /*4a40*/  STSM.16.M88.4 [R0+0xe000], R80 ;  /* 0x00e0005000007844 */ /* 0x000fe20000000200 */
[----:B------:R1:W-:Y:S06]  /*4a50*/  MEMBAR.ALL.CTA ;  /* 0x0000000000007992 */ /* 0x0003ec0000008000 */
[----:B-1----:R-:W1:Y:S01]  /*4a60*/  FENCE.VIEW.ASYNC.S ;  /* 0x00000000000073c6 */ /* 0x002e620000000000 */
[----:B------:R-:W-:-:S02]  /*4a70*/  LOP3.LUT R228, R229, 0x7f, RZ, 0xc0, !PT ;  /* 0x0000007fe5e47812 */ /* 0x000fc400078ec0ff */
[----:B------:R-:W-:Y:S01]  /*4a80*/  SHF.R.U32.HI R229, RZ, 0x5, R229 ;  /* 0x00000005ffe57819 */ /* 0x000fe200000116e5 */
[----:B-1----:R-:W-:Y:S03]  /*4a90*/  BAR.SYNC.DEFER_BLOCKING 0x0 ;  /* 0x0000000000007b1d */ /* 0x002fe60000010000 */
[----:B------:R-:W-:Y:S02]  /*4aa0*/  R2UR UR4, R229 ;  /* 0x00000000e50472ca */ /* 0x000fe400000e0000 */
[----:B------:R-:W-:-:S04]  /*4ab0*/  ELECT P0, URZ, PT ;  /* 0x00000000003f782f */ /* 0x000fc80003800000 */
[----:B------:R-:W-:-:S07]  /*4ac0*/  ISETP.LT.U32.AND P0, PT, R228, 0x40, P0 ;  /* 0x00000040e400780c */ /* 0x000fce0000701070 */
[----:B------:R-:W-:-:S04]  /*4ad0*/  ULOP3.LUT UR4, UR4, 0x1, URZ, 0xc0, !UPT ;  /* 0x0000000104047892 */ /* 0x000fc8000f8ec03f */
[----:B------:R-:W-:Y:S02]  /*4ae0*/  ULEA UR9, UR4, UR55, 0x6 ;  /* 0x0000003704097291 */ /* 0x000fe4000f8e303f */
[----:B------:R-:W-:Y:S01]  /*4af0*/  ULEA UR8, UR4, UR48, 0xf ;  /* 0x0000003004087291 */ /* 0x000fe2000f8e783f */
[----:B------:R-:W-:Y:S01]  /*4b00*/  VOTEU.ANY UP0, P0 ;  /* 0x00000000003f7886 */ /* 0x000fe20000000100 */
[----:B------:R-:W-:Y:S01]  /*4b10*/  VOTEU.ANY UP1, P0 ;  /* 0x00000000003f7886 */ /* 0x000fe20000020100 */
[----:B------:R-:W-:-:S03]  /*4b20*/  UMOV UR10, UR51 ;  /* 0x00000033000a7c82 */ /* 0x000fc60008000000 */
[----:B------:R-:W-:Y:S01]  /*4b30*/  @UP0 UMOV UR4, UR5 ;  /* 0x0000000500040c82 */ /* 0x000fe20008000000 */
[----:B------:R-:W-:Y:S02]  /*4b40*/  @UP0 UMOV UR5, UR6 ;  /* 0x0000000600050c82 */ /* 0x000fe40008000000 */
[----:B------:R1:W-:Y:S01]  /*4b50*/  @UP1 UTMASTG.2D [UR8], [UR4] ;  /* 0x00000008040013b5 */ /* 0x0003e20008008000 */
[----:B------:R0:W-:Y:S01]  /*4b60*/  UTMACMDFLUSH ;  /* 0x00000000000079b7 */ /* 0x0001e20000000000 */
[----:B------:R-:W-:-:S04]  /*4b70*/  DEPBAR.LE SB0, 0x0 ;  /* 0x000080000000791a */ /* 0x000fc80000000000 */
[----:B------:R-:W-:Y:S06]  /*4b80*/  BAR.SYNC.DEFER_BLOCKING 0x0 ;  /* 0x0000000000007b1d */ /* 0x000fec0000010000 */
[----:B-1----:R-:W-:Y:S05]  /*4b90*/  EXIT ;  /* 0x000000000000794d */ /* 0x002fea0003800000 */
.L_x_48:
[----:B------:R-:W1:Y:S02]  /*4ba0*/  SYNCS.PHASECHK.TRANS64.TRYWAIT P0, [UR48+0xc000], R2 ;  /* 0x00c00002ff0075a7 */ /* 0x000e640008000170 */
[----:B-1----:R-:W-:Y:S05]  /*4bb0*/  @!P0 BRA `(.L_x_48) ;  /* 0xfffffffc00f88947 */ /* 0x002fea000383ffff */
[----:B------:R-:W-:Y:S05]  /*4bc0*/  BRA `(.L_x_50) ;  /* 0xffffffe000187947 */ /* 0x000fea000383ffff */
.L_x_51:
[----:B------:R-:W-:-:S00]  /*4bd0*/  BRA `(.L_x_51) ;  /* 0xfffffffc00fc7947 */ /* 0x000fc0000383ffff */
[----:B------:R-:W-:-:S00]  /*4be0*/  NOP ;  /* 0x0000000000007918 */ /* 0x000fc00000000000 */
        /* <DEDUP_REMOVED lines=9> */
.L_x_52:


//--------------------- .nv.shared.gluon_wgmma    --------------------------
	.section	.nv.shared.gluon_wgmma,"aw",@nobits
	.sectionflags	@""
	.align	16
	.zero		1024


//--------------------- .nv.shared.reserved.0     --------------------------
	.section	.nv.shared.reserved.0,"aw",@nobits
	.weak		__nv_reservedSMEM_offset_0_alias
	.size		__nv_reservedSMEM_offset_0_alias, 0, 0
	.other		__nv_reservedSMEM_offset_0_alias,@"STO_CUDA_RESERVED_SHARED STV_DEFAULT"
__nv_reservedSMEM_offset_0_alias:
	.zero		0


//--------------------- .nv.constant0.gluon_wgmma --------------------------
	.section	.nv.constant0.gluon_wgmma,"a",@progbits
	.sectionflags	@""
	.align	4
.nv.constant0.gluon_wgmma:
	.zero		608


//--------------------- SYMBOLS --------------------------

	.type		.nv.reservedSmem.offset0,@object
	.size		.nv.reservedSmem.offset0,0x4
